def gluon_tcgen05(
    a_ptr,
    b_ptr,
    c_ptr,
    M,
    N,
    K,
    stride_am,
    stride_bk,
    stride_cm,
    BLOCK_M: gl.constexpr,
    BLOCK_N: gl.constexpr,
    BLOCK_K: gl.constexpr,
    DTYPE: gl.constexpr,
    A_LAYOUT: gl.constexpr,
    B_LAYOUT: gl.constexpr,
    C_LAYOUT: gl.constexpr,
    B_SHAPE: gl.constexpr,
    TMEM_LAYOUT: gl.constexpr,
    TMEM_REG: gl.constexpr,
    TRANS_B: gl.constexpr,
    NUM_BUFFERS: gl.constexpr,
):
    a_desc = tma.make_tensor_descriptor(
        a_ptr, [M, K], [stride_am, 1], [BLOCK_M, BLOCK_K], A_LAYOUT
    )
    b_desc = tma.make_tensor_descriptor(
        b_ptr,
        [N, K] if TRANS_B else [K, N],
        [stride_bk, 1],
        B_SHAPE,
        B_LAYOUT,
    )
    c_desc = tma.make_tensor_descriptor(
        c_ptr, [M, N], [stride_cm, 1], [BLOCK_M, BLOCK_N], C_LAYOUT
    )

    a_bufs = gl.allocate_shared_memory(
        DTYPE, [NUM_BUFFERS, BLOCK_M, BLOCK_K], A_LAYOUT
    )
    b_bufs = gl.allocate_shared_memory(DTYPE, [NUM_BUFFERS] + B_SHAPE, B_LAYOUT)

    pid_m = gl.program_id(0)
    pid_n = gl.program_id(1)
    off_m = pid_m * BLOCK_M
    off_n = pid_n * BLOCK_N

    tma_bars = gl.allocate_shared_memory(
        gl.int64, [NUM_BUFFERS, 1], mbarrier.MBarrierLayout()
    )
    mma_bars = gl.allocate_shared_memory(
        gl.int64, [NUM_BUFFERS, 1], mbarrier.MBarrierLayout()
    )
    for i in gl.static_range(NUM_BUFFERS):
        mbarrier.init(tma_bars.index(i), count=1)
        mbarrier.init(mma_bars.index(i), count=1)

    acc_tmem = allocate_tensor_memory(gl.float32, [BLOCK_M, BLOCK_N], TMEM_LAYOUT)
    idx = 0
    phase = 0
    use_acc = False
    for k in range(0, K, BLOCK_K):
        a = a_bufs.index(idx)
        b = b_bufs.index(idx)
        tma_bar = tma_bars.index(idx)
        mma_bar = mma_bars.index(idx)
        mbarrier.expect(
            tma_bar, a_desc.block_type.nbytes + b_desc.block_type.nbytes
        )
        tma.async_copy_global_to_shared(a_desc, [off_m, k], tma_bar, a)
        tma.async_copy_global_to_shared(
            b_desc, [off_n, k] if TRANS_B else [k, off_n], tma_bar, b
        )
        mbarrier.wait(tma_bar, phase=phase)

        if TRANS_B:
            b = b.permute((1, 0))
        tcgen05_mma(a, b, acc_tmem, use_acc=use_acc)
        tcgen05_commit(mma_bar)
        mbarrier.wait(mma_bar, phase=phase)
        use_acc = True

        idx += 1
        if idx == NUM_BUFFERS:
            idx = 0
            phase ^= 1

    for i in gl.static_range(NUM_BUFFERS):
        mbarrier.invalidate(tma_bars.index(i))
        mbarrier.invalidate(mma_bars.index(i))

    acc = acc_tmem.load(TMEM_REG)
    c_smem = gl.allocate_shared_memory(DTYPE, [BLOCK_M, BLOCK_N], C_LAYOUT)
    c_smem.store(acc.to(DTYPE))
    fence_async_shared()
    tma.async_copy_shared_to_global(c_desc, [off_m, off_n], c_smem)
    tma.store_wait(pendings=0)

# config = {"BLOCK_K": 128, "BLOCK_M": 128, "BLOCK_N": 64, "arch": "sm_100", "dtype": "fp16", "num_buffers": 3, "num_warps": 8, "trans_b": 1}
# arch = sm_100


// ===== COMPILED SASS (sm_100a) =====

	.target	sm_100a

	.elftype	@"ET_EXEC"


//--------------------- .note.nv.tkinfo           --------------------------
	.section	.note.nv.tkinfo,"",@"SHT_NOTE"
	.sectionflags	@"SHF_NOTE_NV_TKINFO"
	.tkinfo
        /*0018*/ 	.word	0x00000081
        /*0030*/ 	.string	""
        /*0030*/ 	.string	"ptxas-blackwell"
        /*0030*/ 	.string	"Cuda compilation tools, release 12.9, V12.9.86"
        /*0030*/ 	.string	"Build cuda_12.9.r12.9/compiler.36037853_0"
        /*0030*/ 	.string	"-v  -suppress-debug-info  -lineinfo  -arch sm_100a "



//--------------------- .note.nv.cuver            --------------------------
	.section	.note.nv.cuver,"",@"SHT_NOTE"
	.sectionflags	@"SHF_NOTE_NV_CUVER"
        /*0018*/ 	.short	0x0001
        /*001a*/ 	.short	0x0064
        /*001c*/ 	.short	0x0001
        /*001e*/ 	.short	0x0000
        /*0020*/ 	.short	0x0001
        /*0022*/ 	.short	0x0000


//--------------------- .nv.info                  --------------------------
	.section	.nv.info,"",@"SHT_CUDA_INFO"
	.align	4


	//----- nvinfo : EIATTR_REGCOUNT
	.align		4
        /*0000*/ 	.byte	0x04, 0x2f
        /*0002*/ 	.short	(.L_4 - .L_3)
	.align		4
.L_3:
        /*0004*/ 	.word	index@(gluon_tcgen05)
        /*0008*/ 	.word	0x00000027


	//----- nvinfo : EIATTR_FRAME_SIZE
	.align		4
.L_4:
        /*000c*/ 	.byte	0x04, 0x11
        /*000e*/ 	.short	(.L_6 - .L_5)
	.align		4
.L_5:
        /*0010*/ 	.word	index@($__internal_2_$__cuda_sm10x_tcgen05_guardrail_trap_unallocated_columns_being_dealloced)
        /*0014*/ 	.word	0x00000000


	//----- nvinfo : EIATTR_FRAME_SIZE
	.align		4
.L_6:
        /*0018*/ 	.byte	0x04, 0x11
        /*001a*/ 	.short	(.L_8 - .L_7)
	.align		4
.L_7:
        /*001c*/ 	.word	index@($__internal_1_$__cuda_sm10x_tcgen05_guardrail_trap_phase_invalid_during_alloc)
        /*0020*/ 	.word	0x00000000


	//----- nvinfo : EIATTR_FRAME_SIZE
	.align		4
.L_8:
        /*0024*/ 	.byte	0x04, 0x11
        /*0026*/ 	.short	(.L_10 - .L_9)
	.align		4
.L_9:
        /*0028*/ 	.word	index@($__internal_0_$__cuda_sm10x_tcgen05_guardrail_trap_col_being_dealloced_not_returned_by_alloc)
        /*002c*/ 	.word	0x00000000


	//----- nvinfo : EIATTR_FRAME_SIZE
	.align		4
.L_10:
        /*0030*/ 	.byte	0x04, 0x11
        /*0032*/ 	.short	(.L_12 - .L_11)
	.align		4
.L_11:
        /*0034*/ 	.word	index@(gluon_tcgen05)
        /*0038*/ 	.word	0x00000000


	//----- nvinfo : EIATTR_MIN_STACK_SIZE
	.align		4
.L_12:
        /*003c*/ 	.byte	0x04, 0x12
        /*003e*/ 	.short	(.L_14 - .L_13)
	.align		4
.L_13:
        /*0040*/ 	.word	index@(gluon_tcgen05)
        /*0044*/ 	.word	0x00000000
.L_14:


//--------------------- .nv.info.gluon_tcgen05    --------------------------
	.section	.nv.info.gluon_tcgen05,"",@"SHT_CUDA_INFO"
	.sectionflags	@""
	.align	4


	//----- nvinfo : EIATTR_CUDA_API_VERSION
	.align		4
        /*0000*/ 	.byte	0x04, 0x37
        /*0002*/ 	.short	(.L_16 - .L_15)
.L_15:
        /*0004*/ 	.word	0x00000081


	//----- nvinfo : EIATTR_KPARAM_INFO
	.align		4
.L_16:
        /*0008*/ 	.byte	0x04, 0x17
        /*000a*/ 	.short	(.L_18 - .L_17)
.L_17:
        /*000c*/ 	.word	0x00000000
        /*0010*/ 	.short	0x000a
        /*0012*/ 	.short	0x0048
        /*0014*/ 	.byte	0x00, 0xf4, 0x21, 0x00


	//----- nvinfo : EIATTR_KPARAM_INFO
	.align		4
.L_18:
        /*0018*/ 	.byte	0x04, 0x17
        /*001a*/ 	.short	(.L_20 - .L_19)
.L_19:
        /*001c*/ 	.word	0x00000000
        /*0020*/ 	.short	0x0009
        /*0022*/ 	.short	0x0040
        /*0024*/ 	.byte	0x00, 0xf4, 0x21, 0x00


	//----- nvinfo : EIATTR_KPARAM_INFO
	.align		4
.L_20:
        /*0028*/ 	.byte	0x04, 0x17
        /*002a*/ 	.short	(.L_22 - .L_21)
.L_21:
        /*002c*/ 	.word	0x00000000
        /*0030*/ 	.short	0x0008
        /*0032*/ 	.short	0x0038
        /*0034*/ 	.byte	0x00, 0xf0, 0x21, 0x00


	//----- nvinfo : EIATTR_KPARAM_INFO
	.align		4
.L_22:
        /*0038*/ 	.byte	0x04, 0x17
        /*003a*/ 	.short	(.L_24 - .L_23)
.L_23:
        /*003c*/ 	.word	0x00000000
        /*0040*/ 	.short	0x0007
        /*0042*/ 	.short	0x0030
        /*0044*/ 	.byte	0x00, 0xf0, 0x21, 0x00


	//----- nvinfo : EIATTR_KPARAM_INFO
	.align		4
.L_24:
        /*0048*/ 	.byte	0x04, 0x17
        /*004a*/ 	.short	(.L_26 - .L_25)
.L_25:
        /*004c*/ 	.word	0x00000000
        /*0050*/ 	.short	0x0006
        /*0052*/ 	.short	0x0028
        /*0054*/ 	.byte	0x00, 0xf0, 0x21, 0x00


	//----- nvinfo : EIATTR_KPARAM_INFO
	.align		4
.L_26:
        /*0058*/ 	.byte	0x04, 0x17
        /*005a*/ 	.short	(.L_28 - .L_27)
.L_27:
        /*005c*/ 	.word	0x00000000
        /*0060*/ 	.short	0x0005
        /*0062*/ 	.short	0x0020
        /*0064*/ 	.byte	0x00, 0xf0, 0x11, 0x00


	//----- nvinfo : EIATTR_KPARAM_INFO
	.align		4
.L_28:
        /*0068*/ 	.byte	0x04, 0x17
        /*006a*/ 	.short	(.L_30 - .L_29)
.L_29:
        /*006c*/ 	.word	0x00000000
        /*0070*/ 	.short	0x0004
        /*0072*/ 	.short	0x001c
        /*0074*/ 	.byte	0x00, 0xf0, 0x11, 0x00


	//----- nvinfo : EIATTR_KPARAM_INFO
	.align		4
.L_30:
        /*0078*/ 	.byte	0x04, 0x17
        /*007a*/ 	.short	(.L_32 - .L_31)
.L_31:
        /*007c*/ 	.word	0x00000000
        /*0080*/ 	.short	0x0003
        /*0082*/ 	.short	0x0018
        /*0084*/ 	.byte	0x00, 0xf0, 0x11, 0x00


	//----- nvinfo : EIATTR_KPARAM_INFO
	.align		4
.L_32:
        /*0088*/ 	.byte	0x04, 0x17
        /*008a*/ 	.short	(.L_34 - .L_33)
.L_33:
        /*008c*/ 	.word	0x00000000
        /*0090*/ 	.short	0x0002
        /*0092*/ 	.short	0x0010
        /*0094*/ 	.byte	0x00, 0xf4, 0x21, 0x00


	//----- nvinfo : EIATTR_KPARAM_INFO
	.align		4
.L_34:
        /*0098*/ 	.byte	0x04, 0x17
        /*009a*/ 	.short	(.L_36 - .L_35)
.L_35:
        /*009c*/ 	.word	0x00000000
        /*00a0*/ 	.short	0x0001
        /*00a2*/ 	.short	0x0008
        /*00a4*/ 	.byte	0x00, 0xf4, 0x21, 0x00


	//----- nvinfo : EIATTR_KPARAM_INFO
	.align		4
.L_36:
        /*00a8*/ 	.byte	0x04, 0x17
        /*00aa*/ 	.short	(.L_38 - .L_37)
.L_37:
        /*00ac*/ 	.word	0x00000000
        /*00b0*/ 	.short	0x0000
        /*00b2*/ 	.short	0x0000
        /*00b4*/ 	.byte	0x00, 0xf4, 0x21, 0x00


	//----- nvinfo : EIATTR_AT_ENTRY_FRAGMENTS
	.align		4
.L_38:
        /*00b8*/ 	.byte	0x04, 0x4f
        /*00ba*/ 	.short	(.L_40 - .L_39)


	//   ....[0]....
.L_39:
        /*00bc*/ 	.word	0x00000004


	//----- nvinfo : EIATTR_RESERVED_SMEM_USED
	.align		4
.L_40:
        /*00c0*/ 	.byte	0x01, 0x41
	.zero		2


	//----- nvinfo : EIATTR_SPARSE_MMA_MASK
	.align		4
        /*00c4*/ 	.byte	0x03, 0x50
        /*00c6*/ 	.short	0x0000


	//----- nvinfo : EIATTR_TCGEN05_1CTA_USED
	.align		4
        /*00c8*/ 	.byte	0x01, 0x51
	.zero		2


	//----- nvinfo : EIATTR_MAXREG_COUNT
	.align		4
        /*00cc*/ 	.byte	0x03, 0x1b
        /*00ce*/ 	.short	0x00ff


	//----- nvinfo : EIATTR_NUM_BARRIERS
	.align		4
        /*00d0*/ 	.byte	0x02, 0x4c
        /*00d2*/ 	.byte	0x01
	.zero		1


	//----- nvinfo : EIATTR_INT_WARP_WIDE_INSTR_OFFSETS
	.align		4
        /*00d4*/ 	.byte	0x04, 0x31
        /*00d6*/ 	.short	(.L_42 - .L_41)


	//   ....[0]....
.L_41:
        /*00d8*/ 	.word	0x00001750


	//   ....[1]....
        /*00dc*/ 	.word	0x00001770


	//   ....[2]....
        /*00e0*/ 	.word	0x000017f0


	//   ....[3]....
        /*00e4*/ 	.word	0x00001b00


	//   ....[4]....
        /*00e8*/ 	.word	0x00001b50


	//   ....[5]....
        /*00ec*/ 	.word	0x00001b60


	//   ....[6]....
        /*00f0*/ 	.word	0x00001b90


	//   ....[7]....
        /*00f4*/ 	.word	0x00001f90


	//   ....[8]....
        /*00f8*/ 	.word	0x00001fa0


	//   ....[9]....
        /*00fc*/ 	.word	0x00002120


	//   ....[10]....
        /*0100*/ 	.word	0x00002190


	//   ....[11]....
        /*0104*/ 	.word	0x000021a0


	//   ....[12]....
        /*0108*/ 	.word	0x000021e0


	//   ....[13]....
        /*010c*/ 	.word	0x00002690


	//   ....[14]....
        /*0110*/ 	.word	0x000026a0


	//   ....[15]....
        /*0114*/ 	.word	0x000029d0


	//   ....[16]....
        /*0118*/ 	.word	0x000029e0


	//   ....[17]....
        /*011c*/ 	.word	0x00002d50


	//   ....[18]....
        /*0120*/ 	.word	0x00002da0


	//----- nvinfo : EIATTR_COOP_GROUP_MASK_REGIDS
	.align		4
.L_42:
        /*0124*/ 	.byte	0x04, 0x29
        /*0126*/ 	.short	(.L_44 - .L_43)


	//   ....[0]....
.L_43:
        /*0128*/ 	.word	0xffffffff


	//   ....[1]....
        /*012c*/ 	.word	0xffffffff


	//   ....[2]....
        /*0130*/ 	.word	0xffffffff


	//   ....[3]....
        /*0134*/ 	.word	0xffffffff


	//   ....[4]....
        /*0138*/ 	.word	0xffffffff


	//   ....[5]....
        /*013c*/ 	.word	0xffffffff


	//   ....[6]....
        /*0140*/ 	.word	0xffffffff


	//   ....[7]....
        /*0144*/ 	.word	0xffffffff


	//   ....[8]....
        /*0148*/ 	.word	0xffffffff


	//   ....[9]....
        /*014c*/ 	.word	0xffffffff


	//----- nvinfo : EIATTR_COOP_GROUP_INSTR_OFFSETS
	.align		4
.L_44:
        /*0150*/ 	.byte	0x04, 0x28
        /*0152*/ 	.short	(.L_46 - .L_45)


	//   ....[0]....
.L_45:
        /*0154*/ 	.word	0x00000050


	//   ....[1]....
        /*0158*/ 	.word	0x00000310


	//   ....[2]....
        /*015c*/ 	.word	0x00000500


	//   ....[3]....
        /*0160*/ 	.word	0x000009a0


	//   ....[4]....
        /*0164*/ 	.word	0x00000ae0


	//   ....[5]....
        /*0168*/ 	.word	0x00000fe0


	//   ....[6]....
        /*016c*/ 	.word	0x00001120


	//   ....[7]....
        /*0170*/ 	.word	0x00001610


	//   ....[8]....
        /*0174*/ 	.word	0x00002be0


	//   ....[9]....
        /*0178*/ 	.word	0x00002e50


	//----- nvinfo : EIATTR_VRC_CTA_INIT_COUNT
	.align		4
.L_46:
        /*017c*/ 	.byte	0x02, 0x4a
        /*017e*/ 	.byte	0x80
	.zero		1


	//----- nvinfo : EIATTR_MBARRIER_INSTR_OFFSETS
	.align		4
        /*0180*/ 	.byte	0x04, 0x39
        /*0182*/ 	.short	(.L_48 - .L_47)


	//   ....[0]....
.L_47:
        /*0184*/ 	.word	0x00001810
        /*0188*/ 	.word	0x000000ff
        /*018c*/ 	.word	0x00024000
        /*0190*/ 	.short	0x0100
        /*0192*/ 	.byte	0x08
	.zero		1


	//   ....[1]....
        /*0194*/ 	.word	0x00001820
        /*0198*/ 	.word	0x000000ff
        /*019c*/ 	.word	0x00024020
        /*01a0*/ 	.short	0x0100
        /*01a2*/ 	.byte	0x08
	.zero		1


	//   ....[2]....
        /*01a4*/ 	.word	0x000018d0
        /*01a8*/ 	.word	0x000000ff
        /*01ac*/ 	.word	0x00024008
        /*01b0*/ 	.short	0x0100
        /*01b2*/ 	.byte	0x08
	.zero		1


	//   ....[3]....
        /*01b4*/ 	.word	0x000018e0
        /*01b8*/ 	.word	0x000000ff
        /*01bc*/ 	.word	0x00024028
        /*01c0*/ 	.short	0x0100
        /*01c2*/ 	.byte	0x08
	.zero		1


	//   ....[4]....
        /*01c4*/ 	.word	0x000019f0
        /*01c8*/ 	.word	0x000000ff
        /*01cc*/ 	.word	0x00024010
        /*01d0*/ 	.short	0x0100
        /*01d2*/ 	.byte	0x08
	.zero		1


	//   ....[5]....
        /*01d4*/ 	.word	0x00001a00
        /*01d8*/ 	.word	0x000000ff
        /*01dc*/ 	.word	0x00024030
        /*01e0*/ 	.short	0x0100
        /*01e2*/ 	.byte	0x08
	.zero		1


	//   ....[6]....
        /*01e4*/ 	.word	0x00001c00
        /*01e8*/ 	.word	0x000000ff
        /*01ec*/ 	.word	0x00024000
        /*01f0*/ 	.short	0x010a
        /*01f2*/ 	.byte	0x08
	.zero		1


	//   ....[7]....
        /*01f4*/ 	.word	0x00001ff0
        /*01f8*/ 	.word	0x000000ff
        /*01fc*/ 	.word	0x00024020
        /*0200*/ 	.short	0x010a
        /*0202*/ 	.byte	0x08
	.zero		1


	//   ....[8]....
        /*0204*/ 	.word	0x00002250
        /*0208*/ 	.word	0x000000ff
        /*020c*/ 	.word	0x00024000
        /*0210*/ 	.short	0x010a
        /*0212*/ 	.byte	0x2a
	.zero		1


	//   ....[9]....
        /*0214*/ 	.word	0x000026e0
        /*0218*/ 	.word	0x000000ff
        /*021c*/ 	.word	0x00024020
        /*0220*/ 	.short	0x010a
        /*0222*/ 	.byte	0x2a
	.zero		1


	//   ....[10]....
        /*0224*/ 	.word	0x000027b0
        /*0228*/ 	.word	0x000000ff
        /*022c*/ 	.word	0x00024000
        /*0230*/ 	.short	0x0108
        /*0232*/ 	.byte	0x08
	.zero		1


	//   ....[11]....
        /*0234*/ 	.word	0x000027c0
        /*0238*/ 	.word	0x000000ff
        /*023c*/ 	.word	0x00024020
        /*0240*/ 	.short	0x0108
        /*0242*/ 	.byte	0x08
	.zero		1


	//   ....[12]....
        /*0244*/ 	.word	0x00002810
        /*0248*/ 	.word	0x000000ff
        /*024c*/ 	.word	0x00024008
        /*0250*/ 	.short	0x0108
        /*0252*/ 	.byte	0x08
	.zero		1


	//   ....[13]....
        /*0254*/ 	.word	0x00002820
        /*0258*/ 	.word	0x000000ff
        /*025c*/ 	.word	0x00024028
        /*0260*/ 	.short	0x0108
        /*0262*/ 	.byte	0x08
	.zero		1


	//   ....[14]....
        /*0264*/ 	.word	0x00002870
        /*0268*/ 	.word	0x000000ff
        /*026c*/ 	.word	0x00024010
        /*0270*/ 	.short	0x0108
        /*0272*/ 	.byte	0x08
	.zero		1


	//   ....[15]....
        /*0274*/ 	.word	0x00002880
        /*0278*/ 	.word	0x000000ff
        /*027c*/ 	.word	0x00024030
        /*0280*/ 	.short	0x0108
        /*0282*/ 	.byte	0x08
	.zero		1


	//   ....[16]....
        /*0284*/ 	.word	0x00002e70
        /*0288*/ 	.word	0x000000ff
        /*028c*/ 	.word	0x00024000
        /*0290*/ 	.short	0x010a
        /*0292*/ 	.byte	0x08
	.zero		1


	//   ....[17]....
        /*0294*/ 	.word	0x00002ea0
        /*0298*/ 	.word	0x000000ff
        /*029c*/ 	.word	0x00024020
        /*02a0*/ 	.short	0x010a
        /*02a2*/ 	.byte	0x08
	.zero		1


	//   ....[18]....
        /*02a4*/ 	.word	0x00002ed0
        /*02a8*/ 	.word	0x000000ff
        /*02ac*/ 	.word	0x00024000
        /*02b0*/ 	.short	0x010a
        /*02b2*/ 	.byte	0x2a
	.zero		1


	//   ....[19]....
        /*02b4*/ 	.word	0x00002f00
        /*02b8*/ 	.word	0x000000ff
        /*02bc*/ 	.word	0x00024020
        /*02c0*/ 	.short	0x010a
        /*02c2*/ 	.byte	0x2a
	.zero		1


	//----- nvinfo : EIATTR_NUM_MBARRIERS
	.align		4
.L_48:
        /*02c4*/ 	.byte	0x03, 0x38
        /*02c6*/ 	.short	0x0006


	//----- nvinfo : EIATTR_EXIT_INSTR_OFFSETS
	.align		4
        /*02c8*/ 	.byte	0x04, 0x1c
        /*02ca*/ 	.short	(.L_50 - .L_49)


	//   ....[0]....
.L_49:
        /*02cc*/ 	.word	0x00002e60


	//----- nvinfo : EIATTR_REQNTID
	.align		4
.L_50:
        /*02d0*/ 	.byte	0x04, 0x10
        /*02d2*/ 	.short	(.L_52 - .L_51)
.L_51:
        /*02d4*/ 	.word	0x00000100
        /*02d8*/ 	.word	0x00000001
        /*02dc*/ 	.word	0x00000001


	//----- nvinfo : EIATTR_CRS_STACK_SIZE
	.align		4
.L_52:
        /*02e0*/ 	.byte	0x04, 0x1e
        /*02e2*/ 	.short	(.L_54 - .L_53)
.L_53:
        /*02e4*/ 	.word	0x00000000


	//----- nvinfo : EIATTR_CBANK_PARAM_SIZE
	.align		4
.L_54:
        /*02e8*/ 	.byte	0x03, 0x19
        /*02ea*/ 	.short	0x0050


	//----- nvinfo : EIATTR_PARAM_CBANK
	.align		4
        /*02ec*/ 	.byte	0x04, 0x0a
        /*02ee*/ 	.short	(.L_56 - .L_55)
	.align		4
.L_55:
        /*02f0*/ 	.word	index@(.nv.constant0.gluon_tcgen05)
        /*02f4*/ 	.short	0x0380
        /*02f6*/ 	.short	0x0050


	//----- nvinfo : EIATTR_SW_WAR
	.align		4
.L_56:
        /*02f8*/ 	.byte	0x04, 0x36
        /*02fa*/ 	.short	(.L_58 - .L_57)
.L_57:
        /*02fc*/ 	.word	0x00000008
.L_58:


//--------------------- .nv.compat                --------------------------
	.section	.nv.compat,"",@"SHT_CUDA_COMPAT_INFO"
	.align	4
        /*0000*/ 	.byte	0x02, 0x02, 0x02, 0x00, 0x02, 0x05, 0x05, 0x00, 0x02, 0x03, 0x03, 0x00, 0x02, 0x06, 0x01, 0x00


//--------------------- .nv.callgraph             --------------------------
	.section	.nv.callgraph,"",@"SHT_CUDA_CALLGRAPH"
	.align	4
	.sectionentsize	8
	.align		4
        /*0000*/ 	.word	0x00000000
	.align		4
        /*0004*/ 	.word	0xffffffff
	.align		4
        /*0008*/ 	.word	0x00000000
	.align		4
        /*000c*/ 	.word	0xfffffffe
	.align		4
        /*0010*/ 	.word	0x00000000
	.align		4
        /*0014*/ 	.word	0xfffffffd
	.align		4
        /*0018*/ 	.word	0x00000000
	.align		4
        /*001c*/ 	.word	0xfffffffc


//--------------------- .text.gluon_tcgen05       --------------------------
	.section	.text.gluon_tcgen05,"ax",@progbits
	.align	128
        .global         gluon_tcgen05
        .type           gluon_tcgen05,@function
        .size           gluon_tcgen05,(.L_x_81 - gluon_tcgen05)
        .other          gluon_tcgen05,@"STO_CUDA_ENTRY STV_DEFAULT"
gluon_tcgen05:
.text.gluon_tcgen05:
[----:B------:R-:W1:Y:S01]  /*0000*/  LDC R1, c[0x0][0x37c] ;  /* 0x0000df00ff017b82 */ /* 0x000e620000000800 */
[----:B------:R-:W2:Y:S02]  /*0010*/  S2R R0, SR_TID.X ;  /* 0x0000000000007919 */ /* 0x000ea40000002100 */
[----:B--2---:R-:W-:-:S13]  /*0020*/  ISETP.GE.U32.AND P2, PT, R0, 0x20, PT ;  /* 0x000000200000780c */ /* 0x004fda0003f46070 */
[----:B------:R-:W-:Y:S05]  /*0030*/  @P2 BRA `(.L_x_0) ;  /* 0x0000000000b82947 */ /* 0x000fea0003800000 */
[----:B------:R-:W2:Y:S01]  /*0040*/  S2UR UR6, SR_CgaCtaId ;  /* 0x00000000000679c3 */ /* 0x000ea20000008800 */
[----:B------:R-:W-:Y:S01]  /*0050*/  NOP ;  /* 0x0000000000007918 */ /* 0x000fe20000000000 */
[----:B------:R-:W-:Y:S02]  /*0060*/  UMOV UR4, 0x40 ;  /* 0x0000004000047882 */ /* 0x000fe40000000000 */
[----:B--2---:R-:W-:-:S09]  /*0070*/  ULEA UR4, UR6, UR4, 0x18 ;  /* 0x0000000406047291 */ /* 0x004fd2000f8ec0ff */
[----:B------:R-:W2:Y:S01]  /*0080*/  LDS.U8 R2, [UR4] ;  /* 0x00000004ff027984 */ /* 0x000ea20008000000 */
[----:B------:R-:W-:Y:S02]  /*0090*/  UMOV UR4, 0x400 ;  /* 0x0000040000047882 */ /* 0x000fe40000000000 */
[----:B------:R-:W-:Y:S01]  /*00a0*/  ULEA UR4, UR6, UR4, 0x18 ;  /* 0x0000000406047291 */ /* 0x000fe2000f8ec0ff */
[----:B--2---:R-:W-:-:S13]  /*00b0*/  ISETP.NE.AND P0, PT, R2, RZ, PT ;  /* 0x000000ff0200720c */ /* 0x004fda0003f05270 */
[----:B------:R-:W-:Y:S05]  /*00c0*/  @P0 BRA `(.L_x_1) ;  /* 0x00000000007c0947 */ /* 0x000fea0003800000 */
[----:B------:R-:W-:-:S13]  /*00d0*/  ELECT P0, URZ, PT ;  /* 0x0000000000ff782f */ /* 0x000fda0003800000 */
[----:B------:R-:W-:Y:S05]  /*00e0*/  @!P0 BRA `(.L_x_2) ;  /* 0x0000000000848947 */ /* 0x000fea0003800000 */
[----:B------:R-:W-:Y:S01]  /*00f0*/  UMOV UR5, 0x2 ;  /* 0x0000000200057882 */ /* 0x000fe20000000000 */
[----:B------:R-:W-:Y:S02]  /*0100*/  IMAD.MOV.U32 R5, RZ, RZ, 0x1 ;  /* 0x00000001ff057424 */ /* 0x000fe400078e00ff */
[----:B------:R-:W-:Y:S02]  /*0110*/  IMAD.MOV.U32 R3, RZ, RZ, 0x3 ;  /* 0x00000003ff037424 */ /* 0x000fe400078e00ff */
[----:B------:R-:W-:Y:S04]  /*0120*/  DEPBAR.LE SB2, 0x36 ;  /* 0x0000ad800000791a */ /* 0x000fe80000000000 */
[----:B------:R-:W2:Y:S02]  /*0130*/  UTCATOMSWS.FIND_AND_SET.ALIGN UP0, UR5, UR5 ;  /* 0x00000005000575e3 */ /* 0x000ea40008000800 */
[----:B--2---:R-:W-:-:S04]  /*0140*/  PLOP3.LUT P0, PT, PT, PT, UP0, 0x80, 0x8 ;  /* 0x000000000008781c */ /* 0x004fc80003f0f008 */
[----:B------:R-:W-:-:S04]  /*0150*/  SEL R2, RZ, 0xffffffff, !P0 ;  /* 0xffffffffff027807 */ /* 0x000fc80004000000 */
[----:B------:R-:W-:Y:S01]  /*0160*/  ISETP.NE.AND P0, PT, R2, RZ, PT ;  /* 0x000000ff0200720c */ /* 0x000fe20003f05270 */
[----:B------:R-:W-:-:S12]  /*0170*/  IMAD.U32 R2, RZ, RZ, UR5 ;  /* 0x00000005ff027e24 */ /* 0x000fd8000f8e00ff */
[----:B------:R-:W-:Y:S05]  /*0180*/  @P0 BRA `(.L_x_3) ;  /* 0x0000000000240947 */ /* 0x000fea0003800000 */
.L_x_4:
[----:B------:R-:W-:Y:S05]  /*0190*/  NANOSLEEP 0x64 ;  /* 0x000000640000795d */ /* 0x000fea0003800000 */
[----:B------:R-:W-:-:S05]  /*01a0*/  UMOV UR5, 0x2 ;  /* 0x0000000200057882 */ /* 0x000fca0000000000 */
[----:B------:R-:W-:Y:S04]  /*01b0*/  DEPBAR.LE SB2, 0x36 ;  /* 0x0000ad800000791a */ /* 0x000fe80000000000 */
[----:B------:R-:W2:Y:S02]  /*01c0*/  UTCATOMSWS.FIND_AND_SET.ALIGN UP0, UR5, UR5 ;  /* 0x00000005000575e3 */ /* 0x000ea40008000800 */
[----:B--2---:R-:W-:-:S04]  /*01d0*/  PLOP3.LUT P0, PT, PT, PT, UP0, 0x80, 0x8 ;  /* 0x000000000008781c */ /* 0x004fc80003f0f008 */
[----:B------:R-:W-:-:S04]  /*01e0*/  SEL R2, RZ, 0xffffffff, !P0 ;  /* 0xffffffffff027807 */ /* 0x000fc80004000000 */
[----:B------:R-:W-:Y:S01]  /*01f0*/  ISETP.NE.AND P0, PT, R2, RZ, PT ;  /* 0x000000ff0200720c */ /* 0x000fe20003f05270 */
[----:B------:R-:W-:-:S12]  /*0200*/  IMAD.U32 R2, RZ, RZ, UR5 ;  /* 0x00000005ff027e24 */ /* 0x000fd8000f8e00ff */
[----:B------:R-:W-:Y:S05]  /*0210*/  @!P0 BRA `(.L_x_4) ;  /* 0xfffffffc00dc8947 */ /* 0x000fea000383ffff */
.L_x_3:
[C---:B------:R-:W-:Y:S01]  /*0220*/  VIADD R4, R2.reuse, 0x10 ;  /* 0x0000001002047836 */ /* 0x040fe20000000000 */
[----:B------:R-:W-:Y:S01]  /*0230*/  UMOV UR5, 0x50 ;  /* 0x0000005000057882 */ /* 0x000fe20000000000 */
[----:B------:R-:W-:Y:S01]  /*0240*/  SHF.L.U32 R3, R3, R2, RZ ;  /* 0x0000000203037219 */ /* 0x000fe200000006ff */
[----:B------:R-:W-:Y:S01]  /*0250*/  ULEA UR5, UR6, UR5, 0x18 ;  /* 0x0000000506057291 */ /* 0x000fe2000f8ec0ff */
[----:B------:R-:W-:Y:S01]  /*0260*/  IMAD.SHL.U32 R2, R2, 0x20, RZ ;  /* 0x0000002002027824 */ /* 0x000fe200078e00ff */
[----:B------:R-:W-:-:S04]  /*0270*/  SHF.L.U32 R4, R5, R4, RZ ;  /* 0x0000000405047219 */ /* 0x000fc800000006ff */
[----:B------:R-:W-:-:S05]  /*0280*/  LOP3.LUT R3, R4, R3, RZ, 0xfc, !PT ;  /* 0x0000000304037212 */ /* 0x000fca00078efcff */
[----:B------:R2:W-:Y:S04]  /*0290*/  ATOMS.OR RZ, [UR5], R3 ;  /* 0x00000003ffff798c */ /* 0x0005e8000b000005 */
[----:B------:R2:W-:Y:S01]  /*02a0*/  STS [UR4], R2 ;  /* 0x00000002ff007988 */ /* 0x0005e20008000804 */
[----:B------:R-:W-:Y:S05]  /*02b0*/  BRA `(.L_x_2) ;  /* 0x0000000000107947 */ /* 0x000fea0003800000 */
.L_x_1:
[----:B------:R-:W-:Y:S01]  /*02c0*/  IMAD.MOV.U32 R3, RZ, RZ, -0x1 ;  /* 0xffffffffff037424 */ /* 0x000fe200078e00ff */
[----:B------:R-:W-:-:S04]  /*02d0*/  MOV R2, 0x300 ;  /* 0x0000030000027802 */ /* 0x000fc80000000f00 */
[----:B------:R2:W-:Y:S03]  /*02e0*/  STS [UR4], R3 ;  /* 0x00000003ff007988 */ /* 0x0005e60008000804 */
[----:B-12---:R-:W-:Y:S05]  /*02f0*/  CALL.REL.NOINC `($__internal_1_$__cuda_sm10x_tcgen05_guardrail_trap_phase_invalid_during_alloc) ;  /* 0x0000002c00187944 */ /* 0x006fea0003c00000 */
.L_x_2:
[----:B------:R-:W-:Y:S05]  /*0300*/  WARPSYNC.ALL ;  /* 0x0000000000007948 */ /* 0x000fea0003800000 */
[----:B------:R-:W-:Y:S01]  /*0310*/  NOP ;  /* 0x0000000000007918 */ /* 0x000fe20000000000 */
.L_x_0:
[----:B------:R-:W3:Y:S08]  /*0320*/  S2UR UR4, SR_CgaCtaId ;  /* 0x00000000000479c3 */ /* 0x000ef00000008800 */
[----:B------:R-:W-:Y:S01]  /*0330*/  BAR.SYNC.DEFER_BLOCKING 0x0 ;  /* 0x0000000000007b1d */ /* 0x000fe20000010000 */
[----:B------:R-:W-:-:S05]  /*0340*/  LOP3.LUT R36, R0, 0xff, RZ, 0xc0, !PT ;  /* 0x000000ff00247812 */ /* 0x000fca00078ec0ff */
[----:B------:R-:W-:Y:S02]  /*0350*/  UMOV UR8, 0x400 ;  /* 0x0000040000087882 */ /* 0x000fe40000000000 */
[----:B--2---:R-:W2:Y:S08]  /*0360*/  LDC R3, c[0x0][0x398] ;  /* 0x0000e600ff037b82 */ /* 0x004eb00000000800 */
[----:B------:R-:W4:Y:S01]  /*0370*/  LDC R6, c[0x0][0x3a0] ;  /* 0x0000e800ff067b82 */ /* 0x000f220000000800 */
[----:B---3--:R-:W-:-:S07]  /*0380*/  ULEA UR8, UR4, UR8, 0x18 ;  /* 0x0000000804087291 */ /* 0x008fce000f8ec0ff */
[----:B------:R-:W3:Y:S02]  /*0390*/  S2UR UR16, SR_CTAID.Y ;  /* 0x00000000001079c3 */ /* 0x000ee40000002600 */
[----:B------:R-:W5:Y:S06]  /*03a0*/  LDS R4, [UR8] ;  /* 0x00000008ff047984 */ /* 0x000f6c0008000800 */
[----:B------:R-:W-:Y:S06]  /*03b0*/  BAR.SYNC.DEFER_BLOCKING 0x0 ;  /* 0x0000000000007b1d */ /* 0x000fec0000010000 */
[----:B------:R-:W-:Y:S05]  /*03c0*/  @P2 BRA `(.L_x_5) ;  /* 0x0000000000182947 */ /* 0x000fea0003800000 */
[----:B------:R-:W-:Y:S01]  /*03d0*/  ELECT P0, URZ, PT ;  /* 0x0000000000ff782f */ /* 0x000fe20003800000 */
[----:B------:R-:W-:Y:S01]  /*03e0*/  IMAD.MOV.U32 R2, RZ, RZ, 0x1 ;  /* 0x00000001ff027424 */ /* 0x000fe200078e00ff */
[----:B------:R-:W-:Y:S01]  /*03f0*/  UMOV UR5, 0x40 ;  /* 0x0000004000057882 */ /* 0x000fe20000000000 */
[----:B------:R-:W-:Y:S01]  /*0400*/  UVIRTCOUNT.DEALLOC.SMPOOL 0x80 ;  /* 0x000000800000784c */ /* 0x000fe20000000000 */
[----:B------:R-:W-:-:S09]  /*0410*/  ULEA UR5, UR4, UR5, 0x18 ;  /* 0x0000000504057291 */ /* 0x000fd2000f8ec0ff */
[----:B------:R5:W-:Y:S03]  /*0420*/  @P0 STS.U8 [UR5], R2 ;  /* 0x00000002ff000988 */ /* 0x000be60008000005 */
.L_x_5:
[----:B------:R-:W5:Y:S01]  /*0430*/  S2UR UR4, SR_CTAID.Z ;  /* 0x00000000000479c3 */ /* 0x000f620000002700 */
[----:B------:R-:W4:Y:S01]  /*0440*/  LDCU UR5, c[0x0][0x370] ;  /* 0x00006e00ff0577ac */ /* 0x000f220008000800 */
[C---:B------:R-:W-:Y:S01]  /*0450*/  ISETP.GE.U32.AND P0, PT, R36.reuse, 0x20, PT ;  /* 0x000000202400780c */ /* 0x040fe20003f06070 */
[----:B--2--5:R-:W-:Y:S01]  /*0460*/  VIADD R2, R3, 0xffffffff ;  /* 0xffffffff03027836 */ /* 0x024fe20000000000 */
[C---:B------:R-:W-:Y:S01]  /*0470*/  ISETP.NE.U32.AND P3, PT, R36.reuse, RZ, PT ;  /* 0x000000ff2400720c */ /* 0x040fe20003f65070 */
[----:B------:R-:W2:Y:S01]  /*0480*/  LDCU UR6, c[0x0][0x374] ;  /* 0x00006e80ff0677ac */ /* 0x000ea20008000800 */
[----:B------:R-:W-:Y:S01]  /*0490*/  LEA R12, R36, UR8, 0x2 ;  /* 0x00000008240c7c11 */ /* 0x000fe2000f8e10ff */
[----:B----4-:R-:W-:Y:S01]  /*04a0*/  VIADD R9, R6, 0xffffffff ;  /* 0xffffffff06097836 */ /* 0x010fe20000000000 */
[----:B------:R-:W4:Y:S01]  /*04b0*/  S2UR UR13, SR_CTAID.X ;  /* 0x00000000000d79c3 */ /* 0x000f220000002500 */
[----:B------:R-:W5:Y:S01]  /*04c0*/  LDCU.64 UR14, c[0x0][0x3c0] ;  /* 0x00007800ff0e77ac */ /* 0x000f620008000a00 */
[----:B------:R-:W-:Y:S01]  /*04d0*/  R2UR UR12, R4 ;  /* 0x00000000040c72ca */ /* 0x000fe200000e0000 */
[----:B------:R-:W-:Y:S04]  /*04e0*/  BSSY.RECONVERGENT B0, `(.L_x_6) ;  /* 0x0000011000007945 */ /* 0x000fe80003800200 */
[----:B------:R3:W-:Y:S01]  /*04f0*/  @!P0 STS [R12], RZ ;  /* 0x000000ff0c008388 */ /* 0x0007e20000000800 */
[----:B------:R-:W-:-:S03]  /*0500*/  NOP ;  /* 0x0000000000007918 */ /* 0x000fc60000000000 */
[----:B------:R3:W-:Y:S02]  /*0510*/  @!P3 STS [UR8+0x24], R2 ;  /* 0x00002402ff00b988 */ /* 0x0007e40008000808 */
[----:B--23--:R-:W-:Y:S02]  /*0520*/  UIMAD UR4, UR4, UR6, UR16 ;  /* 0x00000006040472a4 */ /* 0x00cfe4000f8e0210 */
[----:B------:R2:W-:Y:S02]  /*0530*/  @!P3 STS [UR8+0x20], R9 ;  /* 0x00002009ff00b988 */ /* 0x0005e40008000808 */
[----:B----4-:R-:W-:-:S04]  /*0540*/  UIMAD UR4, UR4, UR5, UR13 ;  /* 0x00000005040472a4 */ /* 0x010fc8000f8e020d */
[----:B------:R-:W-:-:S04]  /*0550*/  UIMAD UR4, UR4, 0x180, URZ ;  /* 0x00000180040478a4 */ /* 0x000fc8000f8e02ff */
[----:B-----5:R-:W-:-:S04]  /*0560*/  UIADD3 UR10, UP0, UPT, UR4, UR14, URZ ;  /* 0x0000000e040a7290 */ /* 0x020fc8000ff1e0ff */
[----:B------:R-:W-:Y:S01]  /*0570*/  ULEA.HI.X.SX32 UR11, UR4, UR15, 0x1, UP0 ;  /* 0x0000000f040b7291 */ /* 0x000fe200080f0eff */
[----:B--2---:R-:W-:Y:S11]  /*0580*/  @P3 BRA `(.L_x_7) ;  /* 0x0000000000183947 */ /* 0x004ff60003800000 */
[----:B------:R-:W2:Y:S01]  /*0590*/  LDS R3, [UR8+0x8] ;  /* 0x00000808ff037984 */ /* 0x000ea20008000800 */
[----:B------:R-:W3:Y:S01]  /*05a0*/  LDC.64 R10, c[0x0][0x380] ;  /* 0x0000e000ff0a7b82 */ /* 0x000ee20000000a00 */
[----:B------:R-:W-:Y:S02]  /*05b0*/  IMAD.MOV.U32 R4, RZ, RZ, 0x70 ;  /* 0x00000070ff047424 */ /* 0x000fe400078e00ff */
[----:B---3--:R3:W-:Y:S03]  /*05c0*/  STS.64 [UR8], R10 ;  /* 0x0000000aff007988 */ /* 0x0087e60008000a08 */
[----:B--2---:R-:W-:-:S05]  /*05d0*/  LOP3.LUT R3, R3, 0x10, R4, 0xd8, !PT ;  /* 0x0000001003037812 */ /* 0x004fca00078ed804 */
[----:B------:R3:W-:Y:S02]  /*05e0*/  STS [UR8+0x8], R3 ;  /* 0x00000803ff007988 */ /* 0x0007e40008000808 */
.L_x_7:
[----:B------:R-:W-:Y:S05]  /*05f0*/  BSYNC.RECONVERGENT B0 ;  /* 0x0000000000007941 */ /* 0x000fea0003800200 */
.L_x_6:
[----:B------:R-:W-:Y:S04]  /*0600*/  BSSY.RECONVERGENT B0, `(.L_x_8) ;  /* 0x000000a000007945 */ /* 0x000fe80003800200 */
[----:B------:R-:W-:Y:S05]  /*0610*/  @P3 BRA `(.L_x_9) ;  /* 0x0000000000203947 */ /* 0x000fea0003800000 */
[----:B---3--:R-:W2:Y:S01]  /*0620*/  LDS R3, [UR8+0x34] ;  /* 0x00003408ff037984 */ /* 0x008ea20008000800 */
[----:B------:R-:W-:Y:S02]  /*0630*/  IMAD.MOV.U32 R4, RZ, RZ, 0x3f000000 ;  /* 0x3f000000ff047424 */ /* 0x000fe400078e00ff */
[----:B------:R-:W-:Y:S01]  /*0640*/  @!P3 IMAD.MOV.U32 R5, RZ, RZ, 0x7f ;  /* 0x0000007fff05b424 */ /* 0x000fe200078e00ff */
[----:B------:R-:W3:Y:S02]  /*0650*/  @!P3 LDS R8, [UR8+0x38] ;  /* 0x00003808ff08b984 */ /* 0x000ee40008000800 */
[----:B--2---:R-:W-:Y:S02]  /*0660*/  LOP3.LUT R3, R3, 0xff000000, R4, 0xb8, !PT ;  /* 0xff00000003037812 */ /* 0x004fe400078eb804 */
[----:B---3--:R-:W-:-:S03]  /*0670*/  @!P3 LOP3.LUT R4, R8, 0xff, R5, 0xb8, !PT ;  /* 0x000000ff0804b812 */ /* 0x008fc600078eb805 */
[----:B------:R2:W-:Y:S04]  /*0680*/  STS [UR8+0x34], R3 ;  /* 0x00003403ff007988 */ /* 0x0005e80008000808 */
[----:B------:R2:W-:Y:S02]  /*0690*/  @!P3 STS [UR8+0x38], R4 ;  /* 0x00003804ff00b988 */ /* 0x0005e40008000808 */
.L_x_9:
[----:B------:R-:W-:Y:S05]  /*06a0*/  BSYNC.RECONVERGENT B0 ;  /* 0x0000000000007941 */ /* 0x000fea0003800200 */
.L_x_8:
[----:B------:R-:W-:Y:S04]  /*06b0*/  BSSY.RECONVERGENT B0, `(.L_x_10) ;  /* 0x000000e000007945 */ /* 0x000fe80003800200 */
[----:B------:R-:W-:Y:S05]  /*06c0*/  @P3 BRA `(.L_x_11) ;  /* 0x0000000000303947 */ /* 0x000fea0003800000 */
[----:B--2---:R-:W2:Y:S01]  /*06d0*/  LDS R4, [UR8+0x34] ;  /* 0x00003408ff047984 */ /* 0x004ea20008000800 */
[----:B---3--:R-:W3:Y:S03]  /*06e0*/  LDC.64 R10, c[0x0][0x3a8] ;  /* 0x0000ea00ff0a7b82 */ /* 0x008ee60000000a00 */
[----:B------:R-:W4:Y:S01]  /*06f0*/  LDS R3, [UR8+0x1c] ;  /* 0x00001c08ff037984 */ /* 0x000f220008000800 */
[C---:B---3--:R-:W-:Y:S01]  /*0700*/  SHF.L.U64.HI R8, R10.reuse, 0x1, R11 ;  /* 0x000000010a087819 */ /* 0x048fe2000001020b */
[----:B------:R-:W-:-:S03]  /*0710*/  IMAD.SHL.U32 R5, R10, 0x2, RZ ;  /* 0x000000020a057824 */ /* 0x000fc600078e00ff */
[--C-:B------:R-:W-:Y:S02]  /*0720*/  SHF.R.U32.HI R10, RZ, 0x4, R8.reuse ;  /* 0x00000004ff0a7819 */ /* 0x100fe40000011608 */
[----:B------:R-:W-:-:S05]  /*0730*/  SHF.R.U64 R5, R5, 0x4, R8 ;  /* 0x0000000405057819 */ /* 0x000fca0000001208 */
[----:B------:R5:W-:Y:S01]  /*0740*/  STS [UR8+0xc], R5 ;  /* 0x00000c05ff007988 */ /* 0x000be20008000808 */
[----:B--2---:R-:W-:Y:S02]  /*0750*/  LOP3.LUT R4, R4, 0x7, RZ, 0xb8, !PT ;  /* 0x0000000704047812 */ /* 0x004fe400078eb8ff */
[----:B----4-:R-:W-:-:S03]  /*0760*/  LOP3.LUT R3, R3, 0xf, R10, 0xb8, !PT ;  /* 0x0000000f03037812 */ /* 0x010fc600078eb80a */
[----:B------:R5:W-:Y:S04]  /*0770*/  STS [UR8+0x34], R4 ;  /* 0x00003404ff007988 */ /* 0x000be80008000808 */
[----:B------:R5:W-:Y:S02]  /*0780*/  STS [UR8+0x1c], R3 ;  /* 0x00001c03ff007988 */ /* 0x000be40008000808 */
.L_x_11:
[----:B------:R-:W-:Y:S05]  /*0790*/  BSYNC.RECONVERGENT B0 ;  /* 0x0000000000007941 */ /* 0x000fea0003800200 */
.L_x_10:
[----:B------:R-:W-:Y:S04]  /*07a0*/  BSSY.RECONVERGENT B1, `(.L_x_12) ;  /* 0x000001a000017945 */ /* 0x000fe80003800200 */
[----:B------:R-:W-:Y:S04]  /*07b0*/  BSSY.RELIABLE B0, `(.L_x_13) ;  /* 0x0000015000007945 */ /* 0x000fe80003800100 */
[----:B------:R-:W-:Y:S05]  /*07c0*/  @P3 BRA `(.L_x_14) ;  /* 0x0000000000203947 */ /* 0x000fea0003800000 */
[----:B--23-5:R-:W2:Y:S02]  /*07d0*/  LDS R3, [UR8+0x34] ;  /* 0x00003408ff037984 */ /* 0x02cea40008000800 */
[----:B--2---:R-:W-:-:S05]  /*07e0*/  LOP3.LUT R3, R3, 0x38, RZ, 0xb8, !PT ;  /* 0x0000003803037812 */ /* 0x004fca00078eb8ff */
[----:B------:R2:W-:Y:S01]  /*07f0*/  STS [UR8+0x34], R3 ;  /* 0x00003403ff007988 */ /* 0x0005e20008000808 */
[----:B------:R-:W-:Y:S05]  /*0800*/  @P3 BRA `(.L_x_15) ;  /* 0x0000000000203947 */ /* 0x000fea0003800000 */
[----:B--2---:R-:W2:Y:S01]  /*0810*/  LDS R3, [UR8+0x8] ;  /* 0x00000808ff037984 */ /* 0x004ea20008000800 */
[----:B------:R-:W-:-:S05]  /*0820*/  IMAD.MOV.U32 R4, RZ, RZ, 0x780 ;  /* 0x00000780ff047424 */ /* 0x000fca00078e00ff */
[----:B--2---:R-:W-:-:S05]  /*0830*/  LOP3.LUT R3, R3, 0x300, R4, 0xd8, !PT ;  /* 0x0000030003037812 */ /* 0x004fca00078ed804 */
[----:B------:R4:W-:Y:S02]  /*0840*/  STS [UR8+0x8], R3 ;  /* 0x00000803ff007988 */ /* 0x0009e40008000808 */
.L_x_14:
[----:B------:R-:W-:Y:S05]  /*0850*/  @P3 BRA `(.L_x_16) ;  /* 0x0000000000283947 */ /* 0x000fea0003800000 */
[----:B--2345:R-:W2:Y:S02]  /*0860*/  LDS R3, [UR8+0x8] ;  /* 0x00000808ff037984 */ /* 0x03cea40008000800 */
[----:B--2---:R-:W-:-:S05]  /*0870*/  LOP3.LUT R3, R3, 0x1800, RZ, 0xb8, !PT ;  /* 0x0000180003037812 */ /* 0x004fca00078eb8ff */
[----:B------:R3:W-:Y:S02]  /*0880*/  STS [UR8+0x8], R3 ;  /* 0x00000803ff007988 */ /* 0x0007e40008000808 */
.L_x_15:
[----:B------:R-:W-:Y:S05]  /*0890*/  @P3 BREAK.RELIABLE B0 ;  /* 0x0000000000003942 */ /* 0x000fea0003800100 */
[----:B------:R-:W-:Y:S05]  /*08a0*/  @P3 BRA `(.L_x_17) ;  /* 0x0000000000243947 */ /* 0x000fea0003800000 */
[----:B------:R-:W4:Y:S01]  /*08b0*/  LDS R4, [UR8+0x8] ;  /* 0x00000808ff047984 */ /* 0x000f220008000800 */
[----:B--23--:R-:W-:-:S05]  /*08c0*/  IMAD.MOV.U32 R3, RZ, RZ, 0x6000 ;  /* 0x00006000ff037424 */ /* 0x00cfca00078e00ff */
[----:B----4-:R-:W-:-:S04]  /*08d0*/  LOP3.LUT R3, R4, 0x6000, R3, 0xd8, !PT ;  /* 0x0000600004037812 */ /* 0x010fc800078ed803 */
[----:B------:R-:W-:-:S05]  /*08e0*/  LOP3.LUT R3, R3, 0x400000, RZ, 0xb8, !PT ;  /* 0x0040000003037812 */ /* 0x000fca00078eb8ff */
[----:B------:R2:W-:Y:S02]  /*08f0*/  STS [UR8+0x8], R3 ;  /* 0x00000803ff007988 */ /* 0x0005e40008000808 */
.L_x_16:
[----:B------:R-:W-:Y:S05]  /*0900*/  BSYNC.RELIABLE B0 ;  /* 0x0000000000007941 */ /* 0x000fea0003800100 */
.L_x_13:
[----:B--2345:R-:W2:Y:S02]  /*0910*/  @!P3 LDS R3, [UR8+0x8] ;  /* 0x00000808ff03b984 */ /* 0x03cea40008000800 */
[----:B--2---:R-:W-:-:S05]  /*0920*/  @!P3 LOP3.LUT R3, R3, 0x8000, RZ, 0xb8, !PT ;  /* 0x000080000303b812 */ /* 0x004fca00078eb8ff */
[----:B------:R4:W-:Y:S02]  /*0930*/  @!P3 STS [UR8+0x8], R3 ;  /* 0x00000803ff00b988 */ /* 0x0009e40008000808 */
.L_x_17:
[----:B------:R-:W-:Y:S05]  /*0940*/  BSYNC.RECONVERGENT B1 ;  /* 0x0000000000017941 */ /* 0x000fea0003800200 */
.L_x_12:
[----:B------:R-:W-:Y:S05]  /*0950*/  WARPSYNC.ALL ;  /* 0x0000000000007948 */ /* 0x000fea0003800000 */
[----:B------:R-:W-:Y:S01]  /*0960*/  NOP ;  /* 0x0000000000007918 */ /* 0x000fe20000000000 */
[----:B------:R-:W-:Y:S05]  /*0970*/  @P0 BRA `(.L_x_18) ;  /* 0x0000000000300947 */ /* 0x000fea0003800000 */
[----:B--234-:R-:W2:Y:S01]  /*0980*/  S2R R3, SR_LANEID ;  /* 0x0000000000037919 */ /* 0x01cea20000000000 */
[----:B------:R-:W-:Y:S05]  /*0990*/  WARPSYNC.ALL ;  /* 0x0000000000007948 */ /* 0x000fea0003800000 */
[----:B------:R-:W-:Y:S01]  /*09a0*/  NOP ;  /* 0x0000000000007918 */ /* 0x000fe20000000000 */
[----:B--2---:R-:W-:-:S05]  /*09b0*/  IMAD.SHL.U32 R3, R3, 0x4, RZ ;  /* 0x0000000403037824 */ /* 0x004fca00078e00ff */
[----:B------:R-:W2:Y:S01]  /*09c0*/  LDS R7, [R3+UR8] ;  /* 0x0000000803077984 */ /* 0x000ea20008000800 */
[----:B------:R-:W-:-:S05]  /*09d0*/  IADD3 R4, P1, PT, R3, UR10, RZ ;  /* 0x0000000a03047c10 */ /* 0x000fca000ff3e0ff */
[----:B------:R-:W-:-:S05]  /*09e0*/  IMAD.X R5, RZ, RZ, UR11, P1 ;  /* 0x0000000bff057e24 */ /* 0x000fca00088e06ff */
[----:B--2---:R5:W2:Y:S01]  /*09f0*/  ATOMG.E.EXCH.STRONG.GPU PT, RZ, [R4], R7 ;  /* 0x0000000704ff73a8 */ /* 0x004aa200041ee100 */
[----:B------:R-:W-:-:S04]  /*0a00*/  DEPBAR {5,4,3,2,1,0} ;  /* 0x0000003f0000791a */ /* 0x000fc80000000000 */
[----:B------:R-:W3:Y:S02]  /*0a10*/  CCTL.E.C.LDCU.IV.DEEP [UR10] ;  /* 0x000000000a007540 */ /* 0x000ee40009c08000 */
[----:B---3--:R5:W-:Y:S01]  /*0a20*/  UTMACCTL.IV [UR10] ;  /* 0x000000000a0079b9 */ /* 0x008be20008000000 */
[----:B------:R-:W-:Y:S01]  /*0a30*/  NOP ;  /* 0x0000000000007918 */ /* 0x000fe20000000000 */
.L_x_18:
[----:B------:R-:W-:Y:S05]  /*0a40*/  @P0 BRA `(.L_x_19) ;  /* 0x00000000000c0947 */ /* 0x000fea0003800000 */
[----:B------:R0:W-:Y:S01]  /*0a50*/  UTMACMDFLUSH ;  /* 0x00000000000079b7 */ /* 0x0001e20000000000 */
[----:B------:R-:W-:Y:S05]  /*0a60*/  @P0 BRA `(.L_x_19) ;  /* 0x0000000000040947 */ /* 0x000fea0003800000 */
[----:B------:R-:W-:-:S04]  /*0a70*/  DEPBAR.LE SB0, 0x0 ;  /* 0x000080000000791a */ /* 0x000fc80000000000 */
.L_x_19:
[----:B------:R-:W-:Y:S05]  /*0a80*/  WARPSYNC.ALL ;  /* 0x0000000000007948 */ /* 0x000fea0003800000 */
[----:B------:R-:W-:Y:S01]  /*0a90*/  NOP ;  /* 0x0000000000007918 */ /* 0x000fe20000000000 */
[----:B--2---:R-:W-:Y:S06]  /*0aa0*/  BAR.SYNC.DEFER_BLOCKING 0x0 ;  /* 0x0000000000007b1d */ /* 0x004fec0000010000 */
[----:B------:R-:W-:Y:S02]  /*0ab0*/  BSSY.RECONVERGENT B1, `(.L_x_20) ;  /* 0x000000b000017945 */ /* 0x000fe40003800200 */
[----:B------:R-:W-:Y:S06]  /*0ac0*/  BAR.SYNC.DEFER_BLOCKING 0x0 ;  /* 0x0000000000007b1d */ /* 0x000fec0000010000 */
[----:B------:R2:W-:Y:S01]  /*0ad0*/  @!P0 STS [R12], RZ ;  /* 0x000000ff0c008388 */ /* 0x0005e20000000800 */
[----:B------:R-:W-:Y:S01]  /*0ae0*/  NOP ;  /* 0x0000000000007918 */ /* 0x000fe20000000000 */
[----:B------:R-:W-:Y:S05]  /*0af0*/  @P3 BRA `(.L_x_21) ;  /* 0x0000000000183947 */ /* 0x000fea0003800000 */
[----:B---34-:R-:W3:Y:S01]  /*0b00*/  LDS R3, [UR8+0x8] ;  /* 0x00000808ff037984 */ /* 0x018ee20008000800 */
[----:B------:R-:W4:Y:S01]  /*0b10*/  LDC.64 R10, c[0x0][0x388] ;  /* 0x0000e200ff0a7b82 */ /* 0x000f220000000a00 */
[----:B-----5:R-:W-:Y:S02]  /*0b20*/  IMAD.MOV.U32 R4, RZ, RZ, 0x70 ;  /* 0x00000070ff047424 */ /* 0x020fe400078e00ff */
[----:B----4-:R4:W-:Y:S03]  /*0b30*/  STS.64 [UR8], R10 ;  /* 0x0000000aff007988 */ /* 0x0109e60008000a08 */
[----:B---3--:R-:W-:-:S05]  /*0b40*/  LOP3.LUT R3, R3, 0x10, R4, 0xd8, !PT ;  /* 0x0000001003037812 */ /* 0x008fca00078ed804 */
[----:B------:R4:W-:Y:S02]  /*0b50*/  STS [UR8+0x8], R3 ;  /* 0x00000803ff007988 */ /* 0x0009e40008000808 */
.L_x_21:
[----:B-----5:R-:W-:Y:S05]  /*0b60*/  BSYNC.RECONVERGENT B1 ;  /* 0x0000000000017941 */ /* 0x020fea0003800200 */
.L_x_20:
[----:B------:R-:W-:Y:S04]  /*0b70*/  BSSY.RECONVERGENT B2, `(.L_x_22) ;  /* 0x000000f000027945 */ /* 0x000fe80003800200 */
[----:B------:R-:W-:Y:S04]  /*0b80*/  BSSY.RELIABLE B1, `(.L_x_23) ;  /* 0x000000c000017945 */ /* 0x000fe80003800100 */
[----:B------:R-:W-:Y:S05]  /*0b90*/  @P3 BRA `(.L_x_24) ;  /* 0x0000000000283947 */ /* 0x000fea0003800000 */
[----:B---34-:R-:W3:Y:S01]  /*0ba0*/  LDS R3, [UR8+0x34] ;  /* 0x00003408ff037984 */ /* 0x018ee20008000800 */
[----:B------:R-:W-:Y:S01]  /*0bb0*/  IMAD.MOV.U32 R4, RZ, RZ, 0x3f000000 ;  /* 0x3f000000ff047424 */ /* 0x000fe200078e00ff */
[----:B------:R-:W-:Y:S05]  /*0bc0*/  @P3 BREAK.RELIABLE B1 ;  /* 0x0000000000013942 */ /* 0x000fea0003800100 */
[----:B---3--:R-:W-:-:S05]  /*0bd0*/  LOP3.LUT R3, R3, 0xff000000, R4, 0xb8, !PT ;  /* 0xff00000003037812 */ /* 0x008fca00078eb804 */
[----:B------:R3:W-:Y:S01]  /*0be0*/  STS [UR8+0x34], R3 ;  /* 0x00003403ff007988 */ /* 0x0007e20008000808 */
[----:B------:R-:W-:Y:S05]  /*0bf0*/  @P3 BRA `(.L_x_25) ;  /* 0x0000000000183947 */ /* 0x000fea0003800000 */
[----:B------:R-:W4:Y:S01]  /*0c00*/  LDS R4, [UR8+0x38] ;  /* 0x00003808ff047984 */ /* 0x000f220008000800 */
[----:B---3--:R-:W-:-:S05]  /*0c10*/  IMAD.MOV.U32 R3, RZ, RZ, 0x3f ;  /* 0x0000003fff037424 */ /* 0x008fca00078e00ff */
[----:B----4-:R-:W-:-:S05]  /*0c20*/  LOP3.LUT R3, R4, 0xff, R3, 0xb8, !PT ;  /* 0x000000ff04037812 */ /* 0x010fca00078eb803 */
[----:B------:R5:W-:Y:S02]  /*0c30*/  STS [UR8+0x38], R3 ;  /* 0x00003803ff007988 */ /* 0x000be40008000808 */
.L_x_24:
[----:B------:R-:W-:Y:S05]  /*0c40*/  BSYNC.RELIABLE B1 ;  /* 0x0000000000017941 */ /* 0x000fea0003800100 */
.L_x_23:
[----:B------:R2:W-:Y:S02]  /*0c50*/  @!P3 STS [UR8+0x20], R9 ;  /* 0x00002009ff00b988 */ /* 0x0005e40008000808 */
.L_x_25:
[----:B------:R-:W-:Y:S05]  /*0c60*/  BSYNC.RECONVERGENT B2 ;  /* 0x0000000000027941 */ /* 0x000fea0003800200 */
.L_x_22:
[----:B------:R-:W-:Y:S05]  /*0c70*/  WARPSYNC.ALL ;  /* 0x0000000000007948 */ /* 0x000fea0003800000 */
[----:B------:R-:W-:Y:S01]  /*0c80*/  NOP ;  /* 0x0000000000007918 */ /* 0x000fe20000000000 */
[----:B---345:R-:W3:Y:S01]  /*0c90*/  LDC R3, c[0x0][0x39c] ;  /* 0x0000e700ff037b82 */ /* 0x038ee20000000800 */
[----:B------:R-:W-:Y:S01]  /*0ca0*/  BSSY.RECONVERGENT B2, `(.L_x_26) ;  /* 0x0000010000027945 */ /* 0x000fe20003800200 */
[----:B---3--:R-:W-:-:S05]  /*0cb0*/  VIADD R3, R3, 0xffffffff ;  /* 0xffffffff03037836 */ /* 0x008fca0000000000 */
[----:B------:R3:W-:Y:S01]  /*0cc0*/  @!P3 STS [UR8+0x24], R3 ;  /* 0x00002403ff00b988 */ /* 0x0007e20008000808 */
[----:B------:R-:W-:Y:S05]  /*0cd0*/  @P3 BRA `(.L_x_27) ;  /* 0x0000000000303947 */ /* 0x000fea0003800000 */
[----:B------:R-:W4:Y:S01]  /*0ce0*/  LDS R5, [UR8+0x34] ;  /* 0x00003408ff057984 */ /* 0x000f220008000800 */
[----:B------:R-:W5:Y:S03]  /*0cf0*/  LDC.64 R10, c[0x0][0x3b0] ;  /* 0x0000ec00ff0a7b82 */ /* 0x000f660000000a00 */
[----:B------:R-:W2:Y:S01]  /*0d00*/  LDS R4, [UR8+0x1c] ;  /* 0x00001c08ff047984 */ /* 0x000ea20008000800 */
[C---:B-----5:R-:W-:Y:S01]  /*0d10*/  SHF.L.U64.HI R8, R10.reuse, 0x1, R11 ;  /* 0x000000010a087819 */ /* 0x060fe2000001020b */
[----:B------:R-:W-:-:S03]  /*0d20*/  IMAD.SHL.U32 R7, R10, 0x2, RZ ;  /* 0x000000020a077824 */ /* 0x000fc600078e00ff */
[--C-:B--2---:R-:W-:Y:S02]  /*0d30*/  SHF.R.U32.HI R9, RZ, 0x4, R8.reuse ;  /* 0x00000004ff097819 */ /* 0x104fe40000011608 */
[----:B------:R-:W-:-:S05]  /*0d40*/  SHF.R.U64 R7, R7, 0x4, R8 ;  /* 0x0000000407077819 */ /* 0x000fca0000001208 */
[----:B------:R5:W-:Y:S01]  /*0d50*/  STS [UR8+0xc], R7 ;  /* 0x00000c07ff007988 */ /* 0x000be20008000808 */
[----:B----4-:R-:W-:Y:S02]  /*0d60*/  LOP3.LUT R5, R5, 0x7, RZ, 0xb8, !PT ;  /* 0x0000000705057812 */ /* 0x010fe400078eb8ff */
[----:B------:R-:W-:-:S03]  /*0d70*/  LOP3.LUT R4, R4, 0xf, R9, 0xb8, !PT ;  /* 0x0000000f04047812 */ /* 0x000fc600078eb809 */
[----:B------:R5:W-:Y:S04]  /*0d80*/  STS [UR8+0x34], R5 ;  /* 0x00003405ff007988 */ /* 0x000be80008000808 */
[----:B------:R5:W-:Y:S02]  /*0d90*/  STS [UR8+0x1c], R4 ;  /* 0x00001c04ff007988 */ /* 0x000be40008000808 */
.L_x_27:
[----:B------:R-:W-:Y:S05]  /*0da0*/  BSYNC.RECONVERGENT B2 ;  /* 0x0000000000027941 */ /* 0x000fea0003800200 */
.L_x_26:
[----:B------:R-:W-:Y:S04]  /*0db0*/  BSSY.RECONVERGENT B3, `(.L_x_28) ;  /* 0x000001a000037945 */ /* 0x000fe80003800200 */
[----:B------:R-:W-:Y:S04]  /*0dc0*/  BSSY.RELIABLE B2, `(.L_x_29) ;  /* 0x0000015000027945 */ /* 0x000fe80003800100 */
[----:B------:R-:W-:Y:S05]  /*0dd0*/  @P3 BRA `(.L_x_30) ;  /* 0x0000000000203947 */ /* 0x000fea0003800000 */
[----:B-----5:R-:W4:Y:S02]  /*0de0*/  LDS R4, [UR8+0x34] ;  /* 0x00003408ff047984 */ /* 0x020f240008000800 */
[----:B----4-:R-:W-:-:S05]  /*0df0*/  LOP3.LUT R4, R4, 0x38, RZ, 0xb8, !PT ;  /* 0x0000003804047812 */ /* 0x010fca00078eb8ff */
[----:B------:R4:W-:Y:S01]  /*0e00*/  STS [UR8+0x34], R4 ;  /* 0x00003404ff007988 */ /* 0x0009e20008000808 */
[----:B------:R-:W-:Y:S05]  /*0e10*/  @P3 BRA `(.L_x_31) ;  /* 0x0000000000203947 */ /* 0x000fea0003800000 */
[----:B----4-:R-:W4:Y:S01]  /*0e20*/  LDS R4, [UR8+0x8] ;  /* 0x00000808ff047984 */ /* 0x010f220008000800 */
[----:B------:R-:W-:-:S05]  /*0e30*/  IMAD.MOV.U32 R5, RZ, RZ, 0x780 ;  /* 0x00000780ff057424 */ /* 0x000fca00078e00ff */
[----:B----4-:R-:W-:-:S05]  /*0e40*/  LOP3.LUT R4, R4, 0x300, R5, 0xd8, !PT ;  /* 0x0000030004047812 */ /* 0x010fca00078ed805 */
[----:B------:R4:W-:Y:S02]  /*0e50*/  STS [UR8+0x8], R4 ;  /* 0x00000804ff007988 */ /* 0x0009e40008000808 */
.L_x_30:
[----:B------:R-:W-:Y:S05]  /*0e60*/  @P3 BRA `(.L_x_32) ;  /* 0x0000000000283947 */ /* 0x000fea0003800000 */
[----:B----45:R-:W4:Y:S02]  /*0e70*/  LDS R4, [UR8+0x8] ;  /* 0x00000808ff047984 */ /* 0x030f240008000800 */
[----:B----4-:R-:W-:-:S05]  /*0e80*/  LOP3.LUT R4, R4, 0x1800, RZ, 0xb8, !PT ;  /* 0x0000180004047812 */ /* 0x010fca00078eb8ff */
[----:B------:R5:W-:Y:S02]  /*0e90*/  STS [UR8+0x8], R4 ;  /* 0x00000804ff007988 */ /* 0x000be40008000808 */
.L_x_31:
[----:B------:R-:W-:Y:S05]  /*0ea0*/  @P3 BREAK.RELIABLE B2 ;  /* 0x0000000000023942 */ /* 0x000fea0003800100 */
[----:B------:R-:W-:Y:S05]  /*0eb0*/  @P3 BRA `(.L_x_33) ;  /* 0x0000000000243947 */ /* 0x000fea0003800000 */
[----:B----45:R-:W4:Y:S01]  /*0ec0*/  LDS R4, [UR8+0x8] ;  /* 0x00000808ff047984 */ /* 0x030f220008000800 */
[----:B------:R-:W-:-:S05]  /*0ed0*/  IMAD.MOV.U32 R5, RZ, RZ, 0x6000 ;  /* 0x00006000ff057424 */ /* 0x000fca00078e00ff */
[----:B----4-:R-:W-:-:S04]  /*0ee0*/  LOP3.LUT R4, R4, 0x6000, R5, 0xd8, !PT ;  /* 0x0000600004047812 */ /* 0x010fc800078ed805 */
[----:B------:R-:W-:-:S05]  /*0ef0*/  LOP3.LUT R4, R4, 0x400000, RZ, 0xb8, !PT ;  /* 0x0040000004047812 */ /* 0x000fca00078eb8ff */
[----:B------:R4:W-:Y:S02]  /*0f00*/  STS [UR8+0x8], R4 ;  /* 0x00000804ff007988 */ /* 0x0009e40008000808 */
.L_x_32:
[----:B------:R-:W-:Y:S05]  /*0f10*/  BSYNC.RELIABLE B2 ;  /* 0x0000000000027941 */ /* 0x000fea0003800100 */
.L_x_29:
[----:B----45:R-:W4:Y:S02]  /*0f20*/  @!P3 LDS R4, [UR8+0x8] ;  /* 0x00000808ff04b984 */ /* 0x030f240008000800 */
[----:B----4-:R-:W-:-:S05]  /*0f30*/  @!P3 LOP3.LUT R4, R4, 0x8000, RZ, 0xb8, !PT ;  /* 0x000080000404b812 */ /* 0x010fca00078eb8ff */
[----:B------:R4:W-:Y:S02]  /*0f40*/  @!P3 STS [UR8+0x8], R4 ;  /* 0x00000804ff00b988 */ /* 0x0009e40008000808 */
.L_x_33:
[----:B------:R-:W-:Y:S05]  /*0f50*/  BSYNC.RECONVERGENT B3 ;  /* 0x0000000000037941 */ /* 0x000fea0003800200 */
.L_x_28:
[----:B------:R-:W-:Y:S05]  /*0f60*/  WARPSYNC.ALL ;  /* 0x0000000000007948 */ /* 0x000fea0003800000 */
[----:B------:R-:W-:Y:S01]  /*0f70*/  NOP ;  /* 0x0000000000007918 */ /* 0x000fe20000000000 */
[----:B------:R-:W-:-:S04]  /*0f80*/  UIADD3 UR5, UPT, UPT, UR4, 0x80, URZ ;  /* 0x0000008004057890 */ /* 0x000fc8000fffe0ff */
[----:B------:R-:W-:-:S04]  /*0f90*/  UIADD3 UR32, UP0, UPT, UR5, UR14, URZ ;  /* 0x0000000e05207290 */ /* 0x000fc8000ff1e0ff */
[----:B------:R-:W-:Y:S01]  /*0fa0*/  ULEA.HI.X.SX32 UR33, UR5, UR15, 0x1, UP0 ;  /* 0x0000000f05217291 */ /* 0x000fe200080f0eff */
[----:B------:R-:W-:Y:S11]  /*0fb0*/  @P0 BRA `(.L_x_34) ;  /* 0x0000000000300947 */ /* 0x000ff60003800000 */
[----:B----45:R-:W4:Y:S01]  /*0fc0*/  S2R R4, SR_LANEID ;  /* 0x0000000000047919 */ /* 0x030f220000000000 */
[----:B------:R-:W-:Y:S05]  /*0fd0*/  WARPSYNC.ALL ;  /* 0x0000000000007948 */ /* 0x000fea0003800000 */
[----:B------:R-:W-:Y:S01]  /*0fe0*/  NOP ;  /* 0x0000000000007918 */ /* 0x000fe20000000000 */
[----:B----4-:R-:W-:-:S05]  /*0ff0*/  IMAD.SHL.U32 R8, R4, 0x4, RZ ;  /* 0x0000000404087824 */ /* 0x010fca00078e00ff */
[----:B------:R-:W4:Y:S01]  /*1000*/  LDS R7, [R8+UR8] ;  /* 0x0000000808077984 */ /* 0x000f220008000800 */
[----:B------:R-:W-:-:S05]  /*1010*/  IADD3 R4, P1, PT, R8, UR32, RZ ;  /* 0x0000002008047c10 */ /* 0x000fca000ff3e0ff */
[----:B------:R-:W-:-:S05]  /*1020*/  IMAD.X R5, RZ, RZ, UR33, P1 ;  /* 0x00000021ff057e24 */ /* 0x000fca00088e06ff */
[----:B----4-:R4:W5:Y:S01]  /*1030*/  ATOMG.E.EXCH.STRONG.GPU PT, RZ, [R4], R7 ;  /* 0x0000000704ff73a8 */ /* 0x01096200041ee100 */
[----:B------:R-:W-:-:S04]  /*1040*/  DEPBAR {5,4,3,2,1,0} ;  /* 0x0000003f0000791a */ /* 0x000fc80000000000 */
[----:B------:R-:W2:Y:S02]  /*1050*/  CCTL.E.C.LDCU.IV.DEEP [UR32] ;  /* 0x0000000020007540 */ /* 0x000ea40009c08000 */
[----:B--2---:R4:W-:Y:S01]  /*1060*/  UTMACCTL.IV [UR32] ;  /* 0x00000000200079b9 */ /* 0x0049e20008000000 */
[----:B------:R-:W-:Y:S01]  /*1070*/  NOP ;  /* 0x0000000000007918 */ /* 0x000fe20000000000 */
.L_x_34:
[----:B------:R-:W-:Y:S05]  /*1080*/  @P0 BRA `(.L_x_35) ;  /* 0x00000000000c0947 */ /* 0x000fea0003800000 */
[----:B------:R0:W-:Y:S01]  /*1090*/  UTMACMDFLUSH ;  /* 0x00000000000079b7 */ /* 0x0001e20000000000 */
[----:B------:R-:W-:Y:S05]  /*10a0*/  @P0 BRA `(.L_x_35) ;  /* 0x0000000000040947 */ /* 0x000fea0003800000 */
[----:B------:R-:W-:-:S04]  /*10b0*/  DEPBAR.LE SB0, 0x0 ;  /* 0x000080000000791a */ /* 0x000fc80000000000 */
.L_x_35:
[----:B------:R-:W-:Y:S05]  /*10c0*/  WARPSYNC.ALL ;  /* 0x0000000000007948 */ /* 0x000fea0003800000 */
[----:B------:R-:W-:Y:S01]  /*10d0*/  NOP ;  /* 0x0000000000007918 */ /* 0x000fe20000000000 */
[----:B-----5:R-:W-:Y:S06]  /*10e0*/  BAR.SYNC.DEFER_BLOCKING 0x0 ;  /* 0x0000000000007b1d */ /* 0x020fec0000010000 */
[----:B------:R-:W-:Y:S02]  /*10f0*/  BSSY.RECONVERGENT B3, `(.L_x_36) ;  /* 0x000000b000037945 */ /* 0x000fe40003800200 */
[----:B------:R-:W-:Y:S06]  /*1100*/  BAR.SYNC.DEFER_BLOCKING 0x0 ;  /* 0x0000000000007b1d */ /* 0x000fec0000010000 */
[----:B------:R5:W-:Y:S01]  /*1110*/  @!P0 STS [R12], RZ ;  /* 0x000000ff0c008388 */ /* 0x000be20000000800 */
[----:B------:R-:W-:Y:S01]  /*1120*/  NOP ;  /* 0x0000000000007918 */ /* 0x000fe20000000000 */
[----:B------:R-:W-:Y:S05]  /*1130*/  @P3 BRA `(.L_x_37) ;  /* 0x0000000000183947 */ /* 0x000fea0003800000 */
[----:B----4-:R-:W4:Y:S01]  /*1140*/  LDS R4, [UR8+0x8] ;  /* 0x00000808ff047984 */ /* 0x010f220008000800 */
[----:B--2---:R-:W2:Y:S01]  /*1150*/  LDC.64 R8, c[0x0][0x390] ;  /* 0x0000e400ff087b82 */ /* 0x004ea20000000a00 */
[----:B------:R-:W-:Y:S02]  /*1160*/  IMAD.MOV.U32 R5, RZ, RZ, 0x70 ;  /* 0x00000070ff057424 */ /* 0x000fe400078e00ff */
[----:B--2---:R2:W-:Y:S03]  /*1170*/  STS.64 [UR8], R8 ;  /* 0x00000008ff007988 */ /* 0x0045e60008000a08 */
[----:B----4-:R-:W-:-:S05]  /*1180*/  LOP3.LUT R4, R4, 0x10, R5, 0xd8, !PT ;  /* 0x0000001004047812 */ /* 0x010fca00078ed805 */
[----:B------:R2:W-:Y:S02]  /*1190*/  STS [UR8+0x8], R4 ;  /* 0x00000804ff007988 */ /* 0x0005e40008000808 */
.L_x_37:
[----:B----4-:R-:W-:Y:S05]  /*11a0*/  BSYNC.RECONVERGENT B3 ;  /* 0x0000000000037941 */ /* 0x010fea0003800200 */
.L_x_36:
[----:B------:R-:W-:Y:S04]  /*11b0*/  BSSY.RECONVERGENT B4, `(.L_x_38) ;  /* 0x0000011000047945 */ /* 0x000fe80003800200 */
[----:B------:R-:W-:Y:S04]  /*11c0*/  BSSY.RELIABLE B3, `(.L_x_39) ;  /* 0x000000e000037945 */ /* 0x000fe80003800100 */
[----:B------:R-:W-:Y:S05]  /*11d0*/  @P3 BRA `(.L_x_40) ;  /* 0x0000000000243947 */ /* 0x000fea0003800000 */
[----:B--2---:R-:W2:Y:S01]  /*11e0*/  LDS R4, [UR8+0x34] ;  /* 0x00003408ff047984 */ /* 0x004ea20008000800 */
[----:B------:R-:W-:-:S05]  /*11f0*/  IMAD.MOV.U32 R5, RZ, RZ, 0x3f000000 ;  /* 0x3f000000ff057424 */ /* 0x000fca00078e00ff */
[----:B--2---:R-:W-:-:S05]  /*1200*/  LOP3.LUT R4, R4, 0xff000000, R5, 0xb8, !PT ;  /* 0xff00000004047812 */ /* 0x004fca00078eb805 */
[----:B------:R2:W-:Y:S01]  /*1210*/  STS [UR8+0x34], R4 ;  /* 0x00003404ff007988 */ /* 0x0005e20008000808 */
[----:B------:R-:W-:Y:S05]  /*1220*/  @P3 BRA `(.L_x_41) ;  /* 0x00000000001c3947 */ /* 0x000fea0003800000 */
[----:B--2---:R-:W2:Y:S01]  /*1230*/  LDS R4, [UR8+0x38] ;  /* 0x00003808ff047984 */ /* 0x004ea20008000800 */
[----:B------:R-:W-:-:S05]  /*1240*/  IMAD.MOV.U32 R5, RZ, RZ, 0x7f ;  /* 0x0000007fff057424 */ /* 0x000fca00078e00ff */
[----:B--2---:R-:W-:-:S05]  /*1250*/  LOP3.LUT R4, R4, 0xff, R5, 0xb8, !PT ;  /* 0x000000ff04047812 */ /* 0x004fca00078eb805 */
[----:B------:R4:W-:Y:S02]  /*1260*/  STS [UR8+0x38], R4 ;  /* 0x00003804ff007988 */ /* 0x0009e40008000808 */
.L_x_40:
[----:B------:R-:W-:Y:S05]  /*1270*/  @P3 BREAK.RELIABLE B3 ;  /* 0x0000000000033942 */ /* 0x000fea0003800100 */
[----:B------:R-:W-:Y:S05]  /*1280*/  @P3 BRA `(.L_x_42) ;  /* 0x00000000000c3947 */ /* 0x000fea0003800000 */
[----:B------:R2:W-:Y:S02]  /*1290*/  STS [UR8+0x20], R3 ;  /* 0x00002003ff007988 */ /* 0x0005e40008000808 */
.L_x_41:
[----:B------:R-:W-:Y:S05]  /*12a0*/  BSYNC.RELIABLE B3 ;  /* 0x0000000000037941 */ /* 0x000fea0003800100 */
.L_x_39:
[----:B------:R2:W-:Y:S02]  /*12b0*/  @!P3 STS [UR8+0x24], R2 ;  /* 0x00002402ff00b988 */ /* 0x0005e40008000808 */
.L_x_42:
[----:B------:R-:W-:Y:S05]  /*12c0*/  BSYNC.RECONVERGENT B4 ;  /* 0x0000000000047941 */ /* 0x000fea0003800200 */
.L_x_38:
[----:B------:R-:W-:Y:S05]  /*12d0*/  WARPSYNC.ALL ;  /* 0x0000000000007948 */ /* 0x000fea0003800000 */
[----:B------:R-:W-:Y:S01]  /*12e0*/  NOP ;  /* 0x0000000000007918 */ /* 0x000fe20000000000 */
[----:B------:R-:W-:Y:S04]  /*12f0*/  BSSY.RECONVERGENT B4, `(.L_x_43) ;  /* 0x000000e000047945 */ /* 0x000fe80003800200 */
[----:B------:R-:W-:Y:S05]  /*1300*/  @P3 BRA `(.L_x_44) ;  /* 0x0000000000303947 */ /* 0x000fea0003800000 */
[----:B--23--:R-:W2:Y:S01]  /*1310*/  LDS R3, [UR8+0x34] ;  /* 0x00003408ff037984 */ /* 0x00cea20008000800 */
[----:B----4-:R-:W3:Y:S03]  /*1320*/  LDC.64 R4, c[0x0][0x3b8] ;  /* 0x0000ee00ff047b82 */ /* 0x010ee60000000a00 */
        /* <DEDUP_REMOVED lines=10> */
.L_x_44:
[----:B------:R-:W-:Y:S05]  /*13d0*/  BSYNC.RECONVERGENT B4 ;  /* 0x0000000000047941 */ /* 0x000fea0003800200 */
.L_x_43:
[----:B------:R-:W-:Y:S04]  /*13e0*/  BSSY.RECONVERGENT B5, `(.L_x_45) ;  /* 0x000001a000057945 */ /* 0x000fe80003800200 */
[----:B------:R-:W-:Y:S04]  /*13f0*/  BSSY.RELIABLE B4, `(.L_x_46) ;  /* 0x0000015000047945 */ /* 0x000fe80003800100 */
[----:B------:R-:W-:Y:S05]  /*1400*/  @P3 BRA `(.L_x_47) ;  /* 0x0000000000203947 */ /* 0x000fea0003800000 */
[----:B--23--:R-:W2:Y:S02]  /*1410*/  LDS R2, [UR8+0x34] ;  /* 0x00003408ff027984 */ /* 0x00cea40008000800 */
[----:B--2---:R-:W-:-:S05]  /*1420*/  LOP3.LUT R2, R2, 0x38, RZ, 0xb8, !PT ;  /* 0x0000003802027812 */ /* 0x004fca00078eb8ff */
[----:B------:R2:W-:Y:S01]  /*1430*/  STS [UR8+0x34], R2 ;  /* 0x00003402ff007988 */ /* 0x0005e20008000808 */
[----:B------:R-:W-:Y:S05]  /*1440*/  @P3 BRA `(.L_x_48) ;  /* 0x0000000000203947 */ /* 0x000fea0003800000 */
[----:B--2---:R-:W2:Y:S01]  /*1450*/  LDS R2, [UR8+0x8] ;  /* 0x00000808ff027984 */ /* 0x004ea20008000800 */
[----:B------:R-:W-:-:S05]  /*1460*/  IMAD.MOV.U32 R3, RZ, RZ, 0x780 ;  /* 0x00000780ff037424 */ /* 0x000fca00078e00ff */
[----:B--2---:R-:W-:-:S05]  /*1470*/  LOP3.LUT R2, R2, 0x300, R3, 0xd8, !PT ;  /* 0x0000030002027812 */ /* 0x004fca00078ed803 */
[----:B------:R2:W-:Y:S02]  /*1480*/  STS [UR8+0x8], R2 ;  /* 0x00000802ff007988 */ /* 0x0005e40008000808 */
.L_x_47:
[----:B------:R-:W-:Y:S05]  /*1490*/  @P3 BRA `(.L_x_49) ;  /* 0x0000000000283947 */ /* 0x000fea0003800000 */
[----:B--23--:R-:W2:Y:S02]  /*14a0*/  LDS R2, [UR8+0x8] ;  /* 0x00000808ff027984 */ /* 0x00cea40008000800 */
[----:B--2---:R-:W-:-:S05]  /*14b0*/  LOP3.LUT R2, R2, 0x1800, RZ, 0xb8, !PT ;  /* 0x0000180002027812 */ /* 0x004fca00078eb8ff */
[----:B------:R3:W-:Y:S02]  /*14c0*/  STS [UR8+0x8], R2 ;  /* 0x00000802ff007988 */ /* 0x0007e40008000808 */
.L_x_48:
[----:B------:R-:W-:Y:S05]  /*14d0*/  @P3 BREAK.RELIABLE B4 ;  /* 0x0000000000043942 */ /* 0x000fea0003800100 */
[----:B------:R-:W-:Y:S05]  /*14e0*/  @P3 BRA `(.L_x_50) ;  /* 0x0000000000243947 */ /* 0x000fea0003800000 */
[----:B--23--:R-:W2:Y:S01]  /*14f0*/  LDS R2, [UR8+0x8] ;  /* 0x00000808ff027984 */ /* 0x00cea20008000800 */
[----:B------:R-:W-:-:S05]  /*1500*/  IMAD.MOV.U32 R3, RZ, RZ, 0x6000 ;  /* 0x00006000ff037424 */ /* 0x000fca00078e00ff */
[----:B--2---:R-:W-:-:S04]  /*1510*/  LOP3.LUT R2, R2, 0x6000, R3, 0xd8, !PT ;  /* 0x0000600002027812 */ /* 0x004fc800078ed803 */
[----:B------:R-:W-:-:S05]  /*1520*/  LOP3.LUT R2, R2, 0x400000, RZ, 0xb8, !PT ;  /* 0x0040000002027812 */ /* 0x000fca00078eb8ff */
[----:B------:R2:W-:Y:S02]  /*1530*/  STS [UR8+0x8], R2 ;  /* 0x00000802ff007988 */ /* 0x0005e40008000808 */
.L_x_49:
[----:B------:R-:W-:Y:S05]  /*1540*/  BSYNC.RELIABLE B4 ;  /* 0x0000000000047941 */ /* 0x000fea0003800100 */
.L_x_46:
[----:B--23--:R-:W2:Y:S02]  /*1550*/  @!P3 LDS R2, [UR8+0x8] ;  /* 0x00000808ff02b984 */ /* 0x00cea40008000800 */
[----:B--2---:R-:W-:-:S05]  /*1560*/  @!P3 LOP3.LUT R2, R2, 0x8000, RZ, 0xb8, !PT ;  /* 0x000080000202b812 */ /* 0x004fca00078eb8ff */
[----:B------:R2:W-:Y:S02]  /*1570*/  @!P3 STS [UR8+0x8], R2 ;  /* 0x00000802ff00b988 */ /* 0x0005e40008000808 */
.L_x_50:
[----:B------:R-:W-:Y:S05]  /*1580*/  BSYNC.RECONVERGENT B5 ;  /* 0x0000000000057941 */ /* 0x000fea0003800200 */
.L_x_45:
[----:B------:R-:W-:Y:S05]  /*1590*/  WARPSYNC.ALL ;  /* 0x0000000000007948 */ /* 0x000fea0003800000 */
[----:B------:R-:W-:Y:S01]  /*15a0*/  NOP ;  /* 0x0000000000007918 */ /* 0x000fe20000000000 */
[----:B------:R-:W-:-:S04]  /*15b0*/  UIADD3 UR4, UPT, UPT, UR4, 0x100, URZ ;  /* 0x0000010004047890 */ /* 0x000fc8000fffe0ff */
[----:B------:R-:W-:-:S04]  /*15c0*/  UIADD3 UR14, UP0, UPT, UR4, UR14, URZ ;  /* 0x0000000e040e7290 */ /* 0x000fc8000ff1e0ff */
[----:B------:R-:W-:Y:S01]  /*15d0*/  ULEA.HI.X.SX32 UR15, UR4, UR15, 0x1, UP0 ;  /* 0x0000000f040f7291 */ /* 0x000fe200080f0eff */
[----:B------:R-:W-:Y:S11]  /*15e0*/  @P0 BRA `(.L_x_51) ;  /* 0x0000000000300947 */ /* 0x000ff60003800000 */
[----:B--23--:R-:W2:Y:S01]  /*15f0*/  S2R R2, SR_LANEID ;  /* 0x0000000000027919 */ /* 0x00cea20000000000 */
[----:B------:R-:W-:Y:S05]  /*1600*/  WARPSYNC.ALL ;  /* 0x0000000000007948 */ /* 0x000fea0003800000 */
[----:B------:R-:W-:Y:S01]  /*1610*/  NOP ;  /* 0x0000000000007918 */ /* 0x000fe20000000000 */
[----:B--2-4-:R-:W-:-:S05]  /*1620*/  IMAD.SHL.U32 R4, R2, 0x4, RZ ;  /* 0x0000000402047824 */ /* 0x014fca00078e00ff */
[----:B------:R-:W2:Y:S01]  /*1630*/  LDS R5, [R4+UR8] ;  /* 0x0000000804057984 */ /* 0x000ea20008000800 */
[----:B------:R-:W-:-:S05]  /*1640*/  IADD3 R2, P1, PT, R4, UR14, RZ ;  /* 0x0000000e04027c10 */ /* 0x000fca000ff3e0ff */
[----:B------:R-:W-:-:S05]  /*1650*/  IMAD.X R3, RZ, RZ, UR15, P1 ;  /* 0x0000000fff037e24 */ /* 0x000fca00088e06ff */
[----:B--2---:R2:W3:Y:S01]  /*1660*/  ATOMG.E.EXCH.STRONG.GPU PT, RZ, [R2], R5 ;  /* 0x0000000502ff73a8 */ /* 0x0044e200041ee100 */
[----:B------:R-:W-:-:S04]  /*1670*/  DEPBAR {5,4,3,2,1,0} ;  /* 0x0000003f0000791a */ /* 0x000fc80000000000 */
[----:B------:R-:W4:Y:S02]  /*1680*/  CCTL.E.C.LDCU.IV.DEEP [UR14] ;  /* 0x000000000e007540 */ /* 0x000f240009c08000 */
[----:B----4-:R2:W-:Y:S01]  /*1690*/  UTMACCTL.IV [UR14] ;  /* 0x000000000e0079b9 */ /* 0x0105e20008000000 */
[----:B------:R-:W-:Y:S01]  /*16a0*/  NOP ;  /* 0x0000000000007918 */ /* 0x000fe20000000000 */
.L_x_51:
[----:B------:R-:W-:Y:S05]  /*16b0*/  @P0 BRA `(.L_x_52) ;  /* 0x00000000000c0947 */ /* 0x000fea0003800000 */
[----:B------:R0:W-:Y:S01]  /*16c0*/  UTMACMDFLUSH ;  /* 0x00000000000079b7 */ /* 0x0001e20000000000 */
[----:B------:R-:W-:Y:S05]  /*16d0*/  @P0 BRA `(.L_x_52) ;  /* 0x0000000000040947 */ /* 0x000fea0003800000 */
[----:B------:R-:W-:-:S04]  /*16e0*/  DEPBAR.LE SB0, 0x0 ;  /* 0x000080000000791a */ /* 0x000fc80000000000 */
.L_x_52:
[----:B------:R-:W-:Y:S05]  /*16f0*/  WARPSYNC.ALL ;  /* 0x0000000000007948 */ /* 0x000fea0003800000 */
[----:B------:R-:W-:Y:S01]  /*1700*/  NOP ;  /* 0x0000000000007918 */ /* 0x000fe20000000000 */
[----:B---3--:R-:W-:Y:S01]  /*1710*/  BAR.SYNC.DEFER_BLOCKING 0x0 ;  /* 0x0000000000007b1d */ /* 0x008fe20000010000 */
[----:B--2---:R-:W-:Y:S01]  /*1720*/  SHF.R.U32.HI R2, RZ, 0x5, R0 ;  /* 0x00000005ff027819 */ /* 0x004fe20000011600 */
[----:B------:R-:W-:-:S03]  /*1730*/  UIADD3 UR6, UPT, UPT, UR8, 0x24020, URZ ;  /* 0x0002402008067890 */ /* 0x000fc6000fffe0ff */
[----:B------:R-:W-:Y:S01]  /*1740*/  R2UR UR9, R2 ;  /* 0x00000000020972ca */ /* 0x000fe200000e0000 */
[----:B------:R-:W-:Y:S01]  /*1750*/  VOTEU.ALL UP0, P3 ;  /* 0x0000000000ff7886 */ /* 0x000fe20001800000 */
[----:B------:R-:W-:Y:S01]  /*1760*/  UMOV UR4, 0x1 ;  /* 0x0000000100047882 */ /* 0x000fe20000000000 */
[----:B------:R-:W-:Y:S01]  /*1770*/  VOTEU.ALL UP1, P3 ;  /* 0x0000000000ff7886 */ /* 0x000fe20001820000 */
[----:B------:R-:W-:Y:S02]  /*1780*/  BSSY.RECONVERGENT B5, `(.L_x_53) ;  /* 0x0000018000057945 */ /* 0x000fe40003800200 */
[----:B------:R-:W-:-:S04]  /*1790*/  @!UP0 UIADD3 UR18, UPT, UPT, -UR4, 0x100000, URZ ;  /* 0x0010000004128890 */ /* 0x000fc8000fffe1ff */
[----:B------:R-:W-:Y:S02]  /*17a0*/  @!UP0 USHF.L.U32 UR19, UR18, 0xb, URZ ;  /* 0x0000000b12138899 */ /* 0x000fe400080006ff */
[----:B------:R-:W-:Y:S02]  /*17b0*/  @!UP0 USHF.L.U32 UR18, UR18, 0x1, URZ ;  /* 0x0000000112128899 */ /* 0x000fe400080006ff */
[----:B------:R-:W-:-:S04]  /*17c0*/  @!UP0 UIADD3 UR4, UPT, UPT, -UR4, 0x100000, URZ ;  /* 0x0010000004048890 */ /* 0x000fc8000fffe1ff */
[----:B------:R-:W-:Y:S02]  /*17d0*/  @!UP0 USHF.L.U32 UR5, UR4, 0xb, URZ ;  /* 0x0000000b04058899 */ /* 0x000fe400080006ff */
[----:B------:R-:W-:Y:S01]  /*17e0*/  @!UP0 USHF.L.U32 UR4, UR4, 0x1, URZ ;  /* 0x0000000104048899 */ /* 0x000fe200080006ff */
[----:B------:R-:W-:Y:S01]  /*17f0*/  VOTEU.ALL UP0, P3 ;  /* 0x0000000000ff7886 */ /* 0x000fe20001800000 */
[----:B------:R-:W2:Y:S04]  /*1800*/  FENCE.VIEW.ASYNC.S ;  /* 0x00000000000073c6 */ /* 0x000ea80000000000 */
[----:B--2---:R2:W3:Y:S06]  /*1810*/  @!UP0 SYNCS.EXCH.64 URZ, [UR8+0x24000], UR18 ;  /* 0x0240001208ff85b2 */ /* 0x0044ec0008000100 */
[----:B------:R2:W3:Y:S02]  /*1820*/  @!UP1 SYNCS.EXCH.64 URZ, [UR8+0x24020], UR4 ;  /* 0x0240200408ff95b2 */ /* 0x0004e40008000100 */
[----:B---3--:R-:W-:Y:S06]  /*1830*/  BAR.SYNC.DEFER_BLOCKING 0x0 ;  /* 0x0000000000007b1d */ /* 0x008fec0000010000 */
[----:B------:R-:W-:Y:S05]  /*1840*/  @P3 BRA `(.L_x_54) ;  /* 0x00000000002c3947 */ /* 0x000fea0003800000 */
[----:B--2---:R-:W-:Y:S02]  /*1850*/  UMOV UR4, 0x1 ;  /* 0x0000000100047882 */ /* 0x004fe40000000000 */
[----:B------:R-:W-:-:S04]  /*1860*/  UIADD3 UR18, UPT, UPT, -UR4, 0x100000, URZ ;  /* 0x0010000004127890 */ /* 0x000fc8000fffe1ff */
[----:B------:R-:W-:Y:S02]  /*1870*/  USHF.L.U32 UR19, UR18, 0xb, URZ ;  /* 0x0000000b12137899 */ /* 0x000fe400080006ff */
[----:B------:R-:W-:Y:S02]  /*1880*/  USHF.L.U32 UR18, UR18, 0x1, URZ ;  /* 0x0000000112127899 */ /* 0x000fe400080006ff */
[----:B------:R-:W-:-:S04]  /*1890*/  UIADD3 UR4, UPT, UPT, -UR4, 0x100000, URZ ;  /* 0x0010000004047890 */ /* 0x000fc8000fffe1ff */
[----:B------:R-:W-:Y:S02]  /*18a0*/  USHF.L.U32 UR5, UR4, 0xb, URZ ;  /* 0x0000000b04057899 */ /* 0x000fe400080006ff */
[----:B------:R-:W-:Y:S01]  /*18b0*/  USHF.L.U32 UR4, UR4, 0x1, URZ ;  /* 0x0000000104047899 */ /* 0x000fe200080006ff */
[----:B------:R-:W2:Y:S03]  /*18c0*/  FENCE.VIEW.ASYNC.S ;  /* 0x00000000000073c6 */ /* 0x000ea60000000000 */
[----:B--2---:R3:W2:Y:S08]  /*18d0*/  SYNCS.EXCH.64 URZ, [UR8+0x24008], UR18 ;  /* 0x0240081208ff75b2 */ /* 0x0046b00008000100 */
[----:B------:R3:W4:Y:S02]  /*18e0*/  SYNCS.EXCH.64 URZ, [UR8+0x24028], UR4 ;  /* 0x0240280408ff75b2 */ /* 0x0007240008000100 */
[----:B---3--:R-:W-:Y:S01]  /*18f0*/  NOP ;  /* 0x0000000000007918 */ /* 0x008fe20000000000 */
.L_x_54:
[----:B--2---:R-:W-:Y:S05]  /*1900*/  BSYNC.RECONVERGENT B5 ;  /* 0x0000000000057941 */ /* 0x004fea0003800200 */
.L_x_53:
[----:B----4-:R-:W-:Y:S01]  /*1910*/  BAR.SYNC.DEFER_BLOCKING 0x0 ;  /* 0x0000000000007b1d */ /* 0x010fe20000010000 */
[----:B------:R-:W-:Y:S01]  /*1920*/  USHF.L.U32 UR23, UR13, 0x7, URZ ;  /* 0x000000070d177899 */ /* 0x000fe200080006ff */
[----:B------:R-:W-:Y:S01]  /*1930*/  ISETP.GE.AND P0, PT, R6, 0x1, PT ;  /* 0x000000010600780c */ /* 0x000fe20003f06270 */
[----:B------:R-:W-:-:S03]  /*1940*/  USHF.L.U32 UR7, UR16, 0x6, URZ ;  /* 0x0000000610077899 */ /* 0x000fc600080006ff */
[----:B------:R-:W-:Y:S04]  /*1950*/  BSSY.RECONVERGENT B5, `(.L_x_55) ;  /* 0x000000d000057945 */ /* 0x000fe80003800200 */
[----:B------:R-:W-:Y:S05]  /*1960*/  @P3 BRA `(.L_x_56) ;  /* 0x00000000002c3947 */ /* 0x000fea0003800000 */
[----:B------:R-:W-:Y:S02]  /*1970*/  UMOV UR4, 0x1 ;  /* 0x0000000100047882 */ /* 0x000fe40000000000 */
[----:B------:R-:W-:-:S04]  /*1980*/  UIADD3 UR18, UPT, UPT, -UR4, 0x100000, URZ ;  /* 0x0010000004127890 */ /* 0x000fc8000fffe1ff */
[----:B------:R-:W-:Y:S02]  /*1990*/  USHF.L.U32 UR19, UR18, 0xb, URZ ;  /* 0x0000000b12137899 */ /* 0x000fe400080006ff */
[----:B------:R-:W-:Y:S02]  /*19a0*/  USHF.L.U32 UR18, UR18, 0x1, URZ ;  /* 0x0000000112127899 */ /* 0x000fe400080006ff */
[----:B------:R-:W-:-:S04]  /*19b0*/  UIADD3 UR4, UPT, UPT, -UR4, 0x100000, URZ ;  /* 0x0010000004047890 */ /* 0x000fc8000fffe1ff */
[----:B------:R-:W-:Y:S02]  /*19c0*/  USHF.L.U32 UR5, UR4, 0xb, URZ ;  /* 0x0000000b04057899 */ /* 0x000fe400080006ff */
[----:B------:R-:W-:Y:S01]  /*19d0*/  USHF.L.U32 UR4, UR4, 0x1, URZ ;  /* 0x0000000104047899 */ /* 0x000fe200080006ff */
[----:B------:R-:W2:Y:S03]  /*19e0*/  FENCE.VIEW.ASYNC.S ;  /* 0x00000000000073c6 */ /* 0x000ea60000000000 */
[----:B--2---:R2:W3:Y:S08]  /*19f0*/  SYNCS.EXCH.64 URZ, [UR8+0x24010], UR18 ;  /* 0x0240101208ff75b2 */ /* 0x0044f00008000100 */
[----:B------:R2:W4:Y:S01]  /*1a00*/  SYNCS.EXCH.64 URZ, [UR8+0x24030], UR4 ;  /* 0x0240300408ff75b2 */ /* 0x0005220008000100 */
[----:B------:R-:W-:Y:S01]  /*1a10*/  NOP ;  /* 0x0000000000007918 */ /* 0x000fe20000000000 */
.L_x_56:
[----:B--2---:R-:W-:Y:S05]  /*1a20*/  BSYNC.RECONVERGENT B5 ;  /* 0x0000000000057941 */ /* 0x004fea0003800200 */
.L_x_55:
[----:B------:R-:W-:Y:S05]  /*1a30*/  @!P0 BRA `(.L_x_57) ;  /* 0x0000000c00508947 */ /* 0x000fea0003800000 */
[----:B---34-:R-:W-:Y:S01]  /*1a40*/  BAR.SYNC.DEFER_BLOCKING 0x0 ;  /* 0x0000000000007b1d */ /* 0x018fe20000010000 */
[----:B------:R-:W-:Y:S01]  /*1a50*/  @!P3 IMAD.MOV.U32 R2, RZ, RZ, 0xc000 ;  /* 0x0000c000ff02b424 */ /* 0x000fe200078e00ff */
[----:B------:R-:W-:Y:S01]  /*1a60*/  ELECT P1, URZ, PT ;  /* 0x0000000000ff782f */ /* 0x000fe20003820000 */
[----:B------:R-:W-:-:S03]  /*1a70*/  ULOP3.LUT UR4, UR9, 0x1, URZ, 0xc0, !UPT ;  /* 0x0000000109047892 */ /* 0x000fc6000f8ec0ff */
[C---:B------:R-:W-:Y:S02]  /*1a80*/  ISETP.LT.U32.AND P1, PT, R36.reuse, 0x40, P1 ;  /* 0x000000402400780c */ /* 0x040fe40000f21070 */
[----:B------:R-:W-:Y:S01]  /*1a90*/  ELECT P0, URZ, PT ;  /* 0x0000000000ff782f */ /* 0x000fe20003800000 */
[----:B------:R-:W-:Y:S02]  /*1aa0*/  ULEA UR20, UR4, UR8, 0xe ;  /* 0x0000000804147291 */ /* 0x000fe4000f8e70ff */
[----:B------:R-:W-:Y:S01]  /*1ab0*/  USHF.L.U32 UR22, UR4, 0x6, URZ ;  /* 0x0000000604167899 */ /* 0x000fe200080006ff */
[----:B------:R-:W-:Y:S01]  /*1ac0*/  ISETP.LT.U32.AND P0, PT, R36, 0x40, P0 ;  /* 0x000000402400780c */ /* 0x000fe20000701070 */
[----:B------:R-:W-:Y:S01]  /*1ad0*/  UIMAD UR4, UR4, -0x2000, UR20 ;  /* 0xffffe000040478a4 */ /* 0x000fe2000f8e0214 */
[----:B------:R-:W-:-:S04]  /*1ae0*/  UMOV UR19, UR7 ;  /* 0x0000000700137c82 */ /* 0x000fc80008000000 */
[----:B------:R-:W-:Y:S01]  /*1af0*/  UMOV UR18, UR22 ;  /* 0x0000001600127c82 */ /* 0x000fe20008000000 */
[----:B------:R-:W-:Y:S01]  /*1b00*/  VOTEU.ANY UP0, P1 ;  /* 0x0000000000ff7886 */ /* 0x000fe20000800100 */
[----:B------:R2:W-:Y:S01]  /*1b10*/  @!P3 SYNCS.ARRIVE.TRANS64 RZ, [UR8+0x24000], R2 ;  /* 0x02400002ffffb9a7 */ /* 0x0005e20008000008 */
[----:B------:R3:W-:Y:S06]  /*1b20*/  MEMBAR.ALL.CTA ;  /* 0x0000000000007992 */ /* 0x0007ec0000008000 */
[----:B---3--:R-:W3:Y:S01]  /*1b30*/  FENCE.VIEW.ASYNC.S ;  /* 0x00000000000073c6 */ /* 0x008ee20000000000 */
[----:B------:R-:W-:Y:S01]  /*1b40*/  @UP0 UIADD3 UR21, UPT, UPT, UR8, 0x24000, URZ ;  /* 0x0002400008150890 */ /* 0x000fe2000fffe0ff */
[----:B---3--:R-:W-:Y:S01]  /*1b50*/  VOTEU.ANY UP0, P1 ;  /* 0x0000000000ff7886 */ /* 0x008fe20000800100 */
[----:B------:R-:W-:-:S05]  /*1b60*/  VOTEU.ANY UP1, P0 ;  /* 0x0000000000ff7886 */ /* 0x000fca0000020100 */
[----:B------:R-:W-:Y:S02]  /*1b70*/  @UP1 UIADD3 UR16, UPT, UPT, UR4, 0x18000, URZ ;  /* 0x0001800004101890 */ /* 0x000fe4000fffe0ff */
[----:B------:R-:W-:Y:S01]  /*1b80*/  @UP1 UIADD3 UR17, UPT, UPT, UR8, 0x24000, URZ ;  /* 0x0002400008111890 */ /* 0x000fe2000fffe0ff */
[----:B------:R-:W-:Y:S01]  /*1b90*/  VOTEU.ANY UP1, P0 ;  /* 0x0000000000ff7886 */ /* 0x000fe20000020100 */
[----:B------:R-:W-:Y:S06]  /*1ba0*/  BAR.SYNC.DEFER_BLOCKING 0x0 ;  /* 0x0000000000007b1d */ /* 0x000fec0000010000 */
[----:B------:R2:W-:Y:S01]  /*1bb0*/  @UP0 UTMALDG.2D [UR20], [UR10] ;  /* 0x000000140a0005b4 */ /* 0x0005e20008008000 */
[----:B------:R-:W-:Y:S01]  /*1bc0*/  UISETP.NE.U32.AND UP0, UPT, UR9, URZ, UPT ;  /* 0x000000ff0900728c */ /* 0x000fe2000bf05070 */
[----:B------:R-:W-:Y:S06]  /*1bd0*/  BAR.SYNC.DEFER_BLOCKING 0x0 ;  /* 0x0000000000007b1d */ /* 0x000fec0000010000 */
[----:B------:R2:W-:Y:S02]  /*1be0*/  @UP1 UTMALDG.2D [UR16], [UR32] ;  /* 0x00000010200015b4 */ /* 0x0005e40008008000 */
[----:B------:R-:W-:Y:S06]  /*1bf0*/  BAR.SYNC.DEFER_BLOCKING 0x0 ;  /* 0x0000000000007b1d */ /* 0x000fec0000010000 */
[----:B------:R-:W3:Y:S02]  /*1c00*/  SYNCS.PHASECHK.TRANS64.TRYWAIT P0, [UR8+0x24000], RZ ;  /* 0x024000ffff0075a7 */ /* 0x000ee40008001108 */
[----:B--23--:R-:W-:Y:S05]  /*1c10*/  @!P0 BRA `(.L_x_58) ;  /* 0x0000001000948947 */ /* 0x00cfea0003800000 */
.L_x_74:
[----:B------:R-:W-:Y:S05]  /*1c20*/  BRA.U UP0, `(.L_x_59) ;  /* 0x0000000100c87547 */ /* 0x000fea000b800000 */
[----:B------:R-:W-:Y:S02]  /*1c30*/  USHF.R.U32.HI UR16, URZ, 0x4, UR8 ;  /* 0x00000004ff107899 */ /* 0x000fe40008011608 */
[----:B------:R-:W-:Y:S02]  /*1c40*/  UIADD3 UR13, UPT, UPT, UR8, 0x18000, URZ ;  /* 0x00018000080d7890 */ /* 0x000fe4000fffe0ff */
[----:B------:R-:W-:Y:S02]  /*1c50*/  USGXT.U32 UR16, UR16, 0xe ;  /* 0x0000000e1010789a */ /* 0x000fe40008000000 */
[----:B------:R-:W-:Y:S02]  /*1c60*/  USHF.R.U32.HI UR13, URZ, 0x4, UR13 ;  /* 0x00000004ff0d7899 */ /* 0x000fe4000801160d */
[----:B------:R-:W-:Y:S02]  /*1c70*/  UIADD3 UR50, UP0, UPT, UR16, 0x2, URZ ;  /* 0x0000000210327890 */ /* 0x000fe4000ff1e0ff */
[----:B------:R-:W-:Y:S01]  /*1c80*/  USGXT.U32 UR18, UR13, 0xe ;  /* 0x0000000e0d12789a */ /* 0x000fe20008000000 */
[----:B------:R-:W-:Y:S01]  /*1c90*/  UMOV UR4, URZ ;  /* 0x000000ff00047c82 */ /* 0x000fe20008000000 */
[----:B------:R-:W-:Y:S01]  /*1ca0*/  UMOV UR5, URZ ;  /* 0x000000ff00057c82 */ /* 0x000fe20008000000 */
[----:B------:R-:W-:-:S02]  /*1cb0*/  UIADD3.X UR51, UPT, UPT, UR4, 0x40004040, URZ, UP0, !UPT ;  /* 0x4000404004337890 */ /* 0x000fc400087fe4ff */
[----:B------:R-:W-:Y:S02]  /*1cc0*/  UIADD3 UR48, UP0, UPT, UR18, 0x2, URZ ;  /* 0x0000000212307890 */ /* 0x000fe4000ff1e0ff */
[----:B------:R-:W-:Y:S02]  /*1cd0*/  UIADD3.64 UR26, UPT, UPT, UR50, 0x4, URZ ;  /* 0x00000004321a7897 */ /* 0x000fe4000fffe0ff */
[----:B------:R-:W-:Y:S02]  /*1ce0*/  UIADD3.X UR49, UPT, UPT, UR5, 0x40004040, URZ, UP0, !UPT ;  /* 0x4000404005317890 */ /* 0x000fe400087fe4ff */
[----:B------:R-:W-:Y:S02]  /*1cf0*/  UIADD3.64 UR4, UPT, UPT, UR50, 0x2, URZ ;  /* 0x0000000232047897 */ /* 0x000fe4000fffe0ff */
[----:B------:R-:W-:Y:S02]  /*1d00*/  UIADD3.64 UR24, UPT, UPT, UR48, 0x2, URZ ;  /* 0x0000000230187897 */ /* 0x000fe4000fffe0ff */
[----:B------:R-:W-:-:S02]  /*1d10*/  UIADD3.64 UR28, UPT, UPT, UR48, 0x4, URZ ;  /* 0x00000004301c7897 */ /* 0x000fc4000fffe0ff */
[----:B------:R-:W-:Y:S02]  /*1d20*/  UIADD3.64 UR30, UPT, UPT, UR50, 0x3fe, URZ ;  /* 0x000003fe321e7897 */ /* 0x000fe4000fffe0ff */
[----:B------:R-:W-:Y:S02]  /*1d30*/  UIADD3.64 UR34, UPT, UPT, UR48, 0x1fe, URZ ;  /* 0x000001fe30227897 */ /* 0x000fe4000fffe0ff */
[----:B------:R-:W-:Y:S02]  /*1d40*/  UIADD3.64 UR36, UPT, UPT, UR50, 0x400, URZ ;  /* 0x0000040032247897 */ /* 0x000fe4000fffe0ff */
[----:B------:R-:W-:Y:S02]  /*1d50*/  UIADD3.64 UR38, UPT, UPT, UR48, 0x200, URZ ;  /* 0x0000020030267897 */ /* 0x000fe4000fffe0ff */
[----:B------:R-:W-:Y:S02]  /*1d60*/  UIADD3.64 UR40, UPT, UPT, UR50, 0x402, URZ ;  /* 0x0000040232287897 */ /* 0x000fe4000fffe0ff */
[----:B------:R-:W-:Y:S01]  /*1d70*/  UIADD3.64 UR42, UPT, UPT, UR48, 0x202, URZ ;  /* 0x00000202302a7897 */ /* 0x000fe2000fffe0ff */
[----:B------:R-:W-:Y:S01]  /*1d80*/  UMOV UR20, 0x0 ;  /* 0x0000000000147882 */ /* 0x000fe20000000000 */
[----:B------:R-:W-:Y:S01]  /*1d90*/  UMOV UR21, 0x8100010 ;  /* 0x0810001000157882 */ /* 0x000fe20000000000 */
[----:B------:R-:W-:Y:S01]  /*1da0*/  UIADD3.64 UR44, UPT, UPT, UR50, 0x404, URZ ;  /* 0x00000404322c7897 */ /* 0x000fe2000fffe0ff */
[----:B------:R-:W-:Y:S01]  /*1db0*/  UMOV UR17, 0x40004040 ;  /* 0x4000404000117882 */ /* 0x000fe20000000000 */
[----:B------:R-:W-:Y:S01]  /*1dc0*/  UIADD3.64 UR46, UPT, UPT, UR48, 0x204, URZ ;  /* 0x00000204302e7897 */ /* 0x000fe2000fffe0ff */
[----:B------:R-:W-:Y:S01]  /*1dd0*/  UMOV UR19, 0x40004040 ;  /* 0x4000404000137882 */ /* 0x000fe20000000000 */
[----:B------:R-:W-:Y:S01]  /*1de0*/  UMOV UR52, 0x0 ;  /* 0x0000000000347882 */ /* 0x000fe20000000000 */
[----:B------:R-:W-:Y:S01]  /*1df0*/  UMOV UR53, 0x8100010 ;  /* 0x0810001000357882 */ /* 0x000fe20000000000 */
[----:B------:R-:W-:Y:S01]  /*1e00*/  UMOV UR54, 0x0 ;  /* 0x0000000000367882 */ /* 0x000fe20000000000 */
[----:B------:R-:W-:Y:S01]  /*1e10*/  UMOV UR55, 0x8100010 ;  /* 0x0810001000377882 */ /* 0x000fe20000000000 */
[----:B------:R2:W-:Y:S01]  /*1e20*/  UTCHMMA gdesc[UR16], gdesc[UR18], tmem[UR12], tmem[UR20], idesc[UR21], !UPT ;  /* 0x00ff1412100075ea */ /* 0x0005e2000f80000c */
[----:B------:R-:W-:Y:S01]  /*1e30*/  UMOV UR56, 0x0 ;  /* 0x0000000000387882 */ /* 0x000fe20000000000 */
[----:B------:R-:W-:Y:S01]  /*1e40*/  UMOV UR57, 0x8100010 ;  /* 0x0810001000397882 */ /* 0x000fe20000000000 */
[----:B------:R2:W-:Y:S01]  /*1e50*/  UTCHMMA gdesc[UR50], gdesc[UR48], tmem[UR12], tmem[UR52], idesc[UR53], UPT ;  /* 0x00ff3430320075ea */ /* 0x0005e2000b80000c */
        /* <DEDUP_REMOVED lines=12> */
[----:B------:R2:W-:Y:S01]  /*1f20*/  UTCHMMA gdesc[UR40], gdesc[UR42], tmem[UR12], tmem[UR62], idesc[UR63], UPT ;  /* 0x00ff3e2a280075ea */ /* 0x0005e2000b80000c */
[----:B------:R2:W-:Y:S01]  /*1f30*/  UTCHMMA gdesc[UR44], gdesc[UR46], tmem[UR12], tmem[UR64], idesc[UR65], UPT ;  /* 0x00ff402e2c0075ea */ /* 0x0005e2000b80000c */
[----:B------:R-:W-:Y:S01]  /*1f40*/  NOP ;  /* 0x0000000000007918 */ /* 0x000fe20000000000 */
.L_x_59:
[----:B------:R-:W-:Y:S01]  /*1f50*/  ELECT P0, URZ, PT ;  /* 0x0000000000ff782f */ /* 0x000fe20003800000 */
[----:B--2---:R-:W-:Y:S01]  /*1f60*/  UMOV UR4, UR6 ;  /* 0x0000000600047c82 */ /* 0x004fe20008000000 */
[----:B------:R-:W-:Y:S02]  /*1f70*/  UMOV UR5, URZ ;  /* 0x000000ff00057c82 */ /* 0x000fe40008000000 */
[----:B------:R-:W-:-:S13]  /*1f80*/  ISETP.LT.U32.AND P0, PT, R36, 0x20, P0 ;  /* 0x000000202400780c */ /* 0x000fda0000701070 */
[----:B------:R-:W-:Y:S01]  /*1f90*/  VOTEU.ANY UP0, P0 ;  /* 0x0000000000ff7886 */ /* 0x000fe20000000100 */
[----:B------:R-:W-:Y:S01]  /*1fa0*/  VOTEU.ANY UP1, P0 ;  /* 0x0000000000ff7886 */ /* 0x000fe20000020100 */
[----:B------:R-:W-:-:S03]  /*1fb0*/  ISETP.GE.U32.AND P0, PT, R6, 0x81, PT ;  /* 0x000000810600780c */ /* 0x000fc60003f06070 */
[----:B------:R-:W-:Y:S02]  /*1fc0*/  @UP0 UMOV UR4, UR4 ;  /* 0x0000000400040c82 */ /* 0x000fe40008000000 */
[----:B------:R2:W-:Y:S01]  /*1fd0*/  @UP1 UTCBAR [UR4], URZ ;  /* 0x000000ff040013e9 */ /* 0x0005e200080000ff */
[----:B------:R-:W-:Y:S06]  /*1fe0*/  BAR.SYNC.DEFER_BLOCKING 0x0 ;  /* 0x0000000000007b1d */ /* 0x000fec0000010000 */
[----:B------:R-:W3:Y:S02]  /*1ff0*/  SYNCS.PHASECHK.TRANS64.TRYWAIT P1, [UR8+0x24020], RZ ;  /* 0x024020ffff0075a7 */ /* 0x000ee40008021108 */
[----:B--23--:R-:W-:Y:S05]  /*2000*/  @!P1 BRA `(.L_x_60) ;  /* 0x0000000c00a49947 */ /* 0x00cfea0003800000 */
.L_x_75:
[----:B------:R-:W-:Y:S01]  /*2010*/  IMAD.MOV.U32 R2, RZ, RZ, RZ ;  /* 0x000000ffff027224 */ /* 0x000fe200078e00ff */
[----:B------:R-:W-:Y:S06]  /*2020*/  @!P0 BRA `(.L_x_57) ;  /* 0x0000000400d48947 */ /* 0x000fec0003800000 */
[----:B------:R-:W2:Y:S01]  /*2030*/  LDCU UR34, c[0x0][0x3a0] ;  /* 0x00007400ff2277ac */ /* 0x000ea20008000800 */
[----:B------:R-:W-:Y:S01]  /*2040*/  UMOV UR35, 0x80 ;  /* 0x0000008000237882 */ /* 0x000fe20000000000 */
[----:B------:R-:W-:-:S05]  /*2050*/  UMOV UR13, 0x1 ;  /* 0x00000001000d7882 */ /* 0x000fca0000000000 */
.L_x_64:
[----:B------:R-:W-:Y:S01]  /*2060*/  BAR.SYNC.DEFER_BLOCKING 0x0 ;  /* 0x0000000000007b1d */ /* 0x000fe20000010000 */
[----:B------:R-:W-:Y:S01]  /*2070*/  ULEA UR42, UR13, UR8, 0x3 ;  /* 0x000000080d2a7291 */ /* 0x000fe2000f8e18ff */
[----:B------:R-:W-:Y:S01]  /*2080*/  @!P3 IMAD.MOV.U32 R3, RZ, RZ, 0xc000 ;  /* 0x0000c000ff03b424 */ /* 0x000fe200078e00ff */
[----:B------:R-:W-:Y:S01]  /*2090*/  ELECT P1, URZ, PT ;  /* 0x0000000000ff782f */ /* 0x000fe20003820000 */
[----:B------:R-:W-:-:S03]  /*20a0*/  ULEA UR16, UR13, UR8, 0xf ;  /* 0x000000080d107291 */ /* 0x000fc6000f8e78ff */
[----:B------:R-:W-:Y:S01]  /*20b0*/  ISETP.LT.U32.AND P1, PT, R36, 0x40, P1 ;  /* 0x000000402400780c */ /* 0x000fe20000f21070 */
[----:B------:R-:W-:Y:S01]  /*20c0*/  ULOP3.LUT UR5, UR9, 0x1, URZ, 0xc0, !UPT ;  /* 0x0000000109057892 */ /* 0x000fe2000f8ec0ff */
[----:B------:R-:W-:-:S03]  /*20d0*/  ELECT P0, URZ, PT ;  /* 0x0000000000ff782f */ /* 0x000fc60003800000 */
[----:B------:R-:W-:Y:S02]  /*20e0*/  ULEA UR20, UR5, UR16, 0xe ;  /* 0x0000001005147291 */ /* 0x000fe4000f8e70ff */
[----:B------:R-:W-:Y:S01]  /*20f0*/  ULEA UR22, UR5, UR35, 0x6 ;  /* 0x0000002305167291 */ /* 0x000fe2000f8e30ff */
[----:B------:R-:W-:Y:S01]  /*2100*/  ISETP.LT.U32.AND P0, PT, R36, 0x40, P0 ;  /* 0x000000402400780c */ /* 0x000fe20000701070 */
[----:B------:R-:W-:-:S04]  /*2110*/  ULEA UR4, UR13, UR8, 0xe ;  /* 0x000000080d047291 */ /* 0x000fc8000f8e70ff */
[----:B------:R-:W-:Y:S01]  /*2120*/  VOTEU.ANY UP0, P1 ;  /* 0x0000000000ff7886 */ /* 0x000fe20000800100 */
[----:B------:R-:W-:Y:S01]  /*2130*/  UIADD3 UR17, UPT, UPT, UR4, 0x18000, URZ ;  /* 0x0001800004117890 */ /* 0x000fe2000fffe0ff */
[----:B------:R-:W-:Y:S01]  /*2140*/  UMOV UR6, UR22 ;  /* 0x0000001600067c82 */ /* 0x000fe20008000000 */
[----:B------:R3:W-:Y:S01]  /*2150*/  @!P3 SYNCS.ARRIVE.TRANS64 RZ, [UR42+0x24000], R3 ;  /* 0x02400003ffffb9a7 */ /* 0x0007e2000800002a */
[----:B------:R4:W-:Y:S06]  /*2160*/  MEMBAR.ALL.CTA ;  /* 0x0000000000007992 */ /* 0x0009ec0000008000 */
[----:B----4-:R-:W4:Y:S01]  /*2170*/  FENCE.VIEW.ASYNC.S ;  /* 0x00000000000073c6 */ /* 0x010f220000000000 */
[----:B------:R-:W-:Y:S01]  /*2180*/  @UP0 UIADD3 UR21, UPT, UPT, UR42, 0x24000, URZ ;  /* 0x000240002a150890 */ /* 0x000fe2000fffe0ff */
[----:B----4-:R-:W-:Y:S01]  /*2190*/  VOTEU.ANY UP0, P1 ;  /* 0x0000000000ff7886 */ /* 0x010fe20000800100 */
[----:B------:R-:W-:Y:S01]  /*21a0*/  VOTEU.ANY UP1, P0 ;  /* 0x0000000000ff7886 */ /* 0x000fe20000020100 */
[----:B------:R-:W-:Y:S01]  /*21b0*/  ULEA UR4, UR5, UR17, 0xd ;  /* 0x0000001105047291 */ /* 0x000fe2000f8e68ff */
[----:B---3--:R-:W-:-:S03]  /*21c0*/  IMAD.U32 R3, R2, -0x80000000, RZ ;  /* 0x8000000002037824 */ /* 0x008fc600078e00ff */
        /* <DEDUP_REMOVED lines=8> */
[----:B------:R-:W4:Y:S02]  /*2250*/  SYNCS.PHASECHK.TRANS64.TRYWAIT P0, [UR42+0x24000], R3 ;  /* 0x02400003ff0075a7 */ /* 0x000f24000800112a */
[----:B---34-:R-:W-:Y:S05]  /*2260*/  @!P0 BRA `(.L_x_61) ;  /* 0x0000000c00188947 */ /* 0x018fea0003800000 */
.L_x_76:
[----:B------:R-:W-:Y:S05]  /*2270*/  BRA.U UP0, `(.L_x_62) ;  /* 0x0000000100f47547 */ /* 0x000fea000b800000 */
[----:B------:R-:W-:Y:S02]  /*2280*/  USHF.R.U32.HI UR20, URZ, 0x4, UR16 ;  /* 0x00000004ff147899 */ /* 0x000fe40008011610 */
[----:B------:R-:W-:Y:S02]  /*2290*/  USHF.R.U32.HI UR24, URZ, 0x4, UR17 ;  /* 0x00000004ff187899 */ /* 0x000fe40008011611 */
[----:B------:R-:W-:Y:S02]  /*22a0*/  USGXT.U32 UR20, UR20, 0xe ;  /* 0x0000000e1414789a */ /* 0x000fe40008000000 */
[----:B------:R-:W-:Y:S02]  /*22b0*/  USGXT.U32 UR24, UR24, 0xe ;  /* 0x0000000e1818789a */ /* 0x000fe40008000000 */
[----:B------:R-:W-:Y:S02]  /*22c0*/  UIADD3 UR28, UP0, UPT, UR20, 0x2, URZ ;  /* 0x00000002141c7890 */ /* 0x000fe4000ff1e0ff */
[----:B------:R-:W-:Y:S01]  /*22d0*/  UIADD3 UR26, UP1, UPT, UR24, 0x2, URZ ;  /* 0x00000002181a7890 */ /* 0x000fe2000ff3e0ff */
[----:B------:R-:W-:Y:S01]  /*22e0*/  UMOV UR4, URZ ;  /* 0x000000ff00047c82 */ /* 0x000fe20008000000 */
[----:B------:R-:W-:Y:S01]  /*22f0*/  UMOV UR5, URZ ;  /* 0x000000ff00057c82 */ /* 0x000fe20008000000 */
[----:B------:R-:W-:-:S02]  /*2300*/  UIADD3.X UR29, UPT, UPT, UR4, 0x40004040, URZ, UP0, !UPT ;  /* 0x40004040041d7890 */ /* 0x000fc400087fe4ff */
[----:B------:R-:W-:Y:S02]  /*2310*/  UIADD3 UR44, UP3, UPT, UR28, 0x2, URZ ;  /* 0x000000021c2c7890 */ /* 0x000fe4000ff7e0ff */
[----:B------:R-:W-:Y:S02]  /*2320*/  UIADD3.X UR27, UPT, UPT, UR5, 0x40004040, URZ, UP1, !UPT ;  /* 0x40004040051b7890 */ /* 0x000fe40008ffe4ff */
[----:B------:R-:W-:Y:S02]  /*2330*/  UIADD3 UR46, UP2, UPT, UR26, 0x2, URZ ;  /* 0x000000021a2e7890 */ /* 0x000fe4000ff5e0ff */
[----:B------:R-:W-:Y:S02]  /*2340*/  UIADD3 UR48, UP6, UPT, UR28, 0x4, URZ ;  /* 0x000000041c307890 */ /* 0x000fe4000ffde0ff */
[----:B------:R-:W-:Y:S02]  /*2350*/  UIADD3 UR50, UP5, UPT, UR26, 0x4, URZ ;  /* 0x000000041a327890 */ /* 0x000fe4000ffbe0ff */
[----:B------:R-:W-:-:S02]  /*2360*/  UIADD3 UR52, UP1, UPT, UR28, 0x3fe, URZ ;  /* 0x000003fe1c347890 */ /* 0x000fc4000ff3e0ff */
[----:B------:R-:W-:Y:S02]  /*2370*/  UIADD3 UR54, UP0, UPT, UR26, 0x1fe, URZ ;  /* 0x000001fe1a367890 */ /* 0x000fe4000ff1e0ff */
[----:B------:R-:W-:Y:S02]  /*2380*/  UIADD3.X UR45, UPT, UPT, UR29, URZ, URZ, UP3, !UPT ;  /* 0x000000ff1d2d7290 */ /* 0x000fe40009ffe4ff */
[----:B------:R-:W-:Y:S02]  /*2390*/  UIADD3 UR56, UP4, UPT, UR28, 0x400, URZ ;  /* 0x000004001c387890 */ /* 0x000fe4000ff9e0ff */
[----:B------:R-:W-:Y:S02]  /*23a0*/  UIADD3 UR58, UP3, UPT, UR26, 0x200, URZ ;  /* 0x000002001a3a7890 */ /* 0x000fe4000ff7e0ff */
[----:B------:R-:W-:Y:S02]  /*23b0*/  UIADD3.X UR47, UPT, UPT, UR27, URZ, URZ, UP2, !UPT ;  /* 0x000000ff1b2f7290 */ /* 0x000fe400097fe4ff */
[----:B------:R-:W-:-:S02]  /*23c0*/  UIADD3.X UR49, UPT, UPT, UR29, URZ, URZ, UP6, !UPT ;  /* 0x000000ff1d317290 */ /* 0x000fc4000b7fe4ff */
[----:B------:R-:W-:Y:S02]  /*23d0*/  UIADD3 UR60, UP2, UPT, UR28, 0x402, URZ ;  /* 0x000004021c3c7890 */ /* 0x000fe4000ff5e0ff */
[----:B------:R-:W-:Y:S02]  /*23e0*/  UIADD3 UR62, UP6, UPT, UR26, 0x202, URZ ;  /* 0x000002021a3e7890 */ /* 0x000fe4000ffde0ff */
[----:B------:R-:W-:Y:S02]  /*23f0*/  UIADD3.X UR51, UPT, UPT, UR27, URZ, URZ, UP5, !UPT ;  /* 0x000000ff1b337290 */ /* 0x000fe4000affe4ff */
[----:B------:R-:W-:Y:S02]  /*2400*/  UIADD3.X UR53, UPT, UPT, UR29, URZ, URZ, UP1, !UPT ;  /* 0x000000ff1d357290 */ /* 0x000fe40008ffe4ff */
[----:B------:R-:W-:Y:S02]  /*2410*/  UIADD3 UR4, UP5, UPT, UR28, 0x404, URZ ;  /* 0x000004041c047890 */ /* 0x000fe4000ffbe0ff */
[----:B------:R-:W-:-:S02]  /*2420*/  UIADD3 UR30, UP1, UPT, UR26, 0x204, URZ ;  /* 0x000002041a1e7890 */ /* 0x000fc4000ff3e0ff */
[----:B------:R-:W-:Y:S02]  /*2430*/  UIADD3.X UR55, UPT, UPT, UR27, URZ, URZ, UP0, !UPT ;  /* 0x000000ff1b377290 */ /* 0x000fe400087fe4ff */
[----:B------:R-:W-:Y:S02]  /*2440*/  UIADD3.X UR57, UPT, UPT, UR29, URZ, URZ, UP4, !UPT ;  /* 0x000000ff1d397290 */ /* 0x000fe4000a7fe4ff */
[----:B------:R-:W-:Y:S02]  /*2450*/  UIADD3.X UR59, UPT, UPT, UR27, URZ, URZ, UP3, !UPT ;  /* 0x000000ff1b3b7290 */ /* 0x000fe40009ffe4ff */
[----:B------:R-:W-:Y:S02]  /*2460*/  UIADD3.X UR61, UPT, UPT, UR29, URZ, URZ, UP2, !UPT ;  /* 0x000000ff1d3d7290 */ /* 0x000fe400097fe4ff */
[----:B------:R-:W-:Y:S01]  /*2470*/  UIADD3.X UR63, UPT, UPT, UR27, URZ, URZ, UP6, !UPT ;  /* 0x000000ff1b3f7290 */ /* 0x000fe2000b7fe4ff */
[----:B------:R-:W-:Y:S01]  /*2480*/  UMOV UR18, 0x0 ;  /* 0x0000000000127882 */ /* 0x000fe20000000000 */
[----:B------:R-:W-:Y:S01]  /*2490*/  UMOV UR19, 0x8100010 ;  /* 0x0810001000137882 */ /* 0x000fe20000000000 */
[----:B------:R-:W-:Y:S01]  /*24a0*/  UMOV UR21, 0x40004040 ;  /* 0x4000404000157882 */ /* 0x000fe20000000000 */
[----:B------:R-:W-:Y:S01]  /*24b0*/  UMOV UR25, 0x40004040 ;  /* 0x4000404000197882 */ /* 0x000fe20000000000 */
[----:B------:R-:W-:Y:S01]  /*24c0*/  UIADD3.X UR5, UPT, UPT, UR29, URZ, URZ, UP5, !UPT ;  /* 0x000000ff1d057290 */ /* 0x000fe2000affe4ff */
[----:B------:R3:W-:Y:S01]  /*24d0*/  UTCHMMA gdesc[UR20], gdesc[UR24], tmem[UR12], tmem[UR18], idesc[UR19], UPT ;  /* 0x00ff1218140075ea */ /* 0x0007e2000b80000c */
[----:B------:R-:W-:Y:S01]  /*24e0*/  UIADD3.X UR31, UPT, UPT, UR27, URZ, URZ, UP1, !UPT ;  /* 0x000000ff1b1f7290 */ /* 0x000fe20008ffe4ff */
[----:B------:R-:W-:Y:S01]  /*24f0*/  UMOV UR16, 0x0 ;  /* 0x0000000000107882 */ /* 0x000fe20000000000 */
[----:B------:R-:W-:Y:S01]  /*2500*/  UMOV UR17, 0x8100010 ;  /* 0x0810001000117882 */ /* 0x000fe20000000000 */
[----:B------:R-:W-:Y:S01]  /*2510*/  UMOV UR40, 0x0 ;  /* 0x0000000000287882 */ /* 0x000fe20000000000 */
[----:B------:R-:W-:Y:S01]  /*2520*/  UMOV UR41, 0x8100010 ;  /* 0x0810001000297882 */ /* 0x000fe20000000000 */
        /* <DEDUP_REMOVED lines=18> */
.L_x_62:
[----:B------:R-:W-:Y:S01]  /*2650*/  ELECT P0, URZ, PT ;  /* 0x0000000000ff782f */ /* 0x000fe20003800000 */
[----:B---3--:R-:W-:-:S03]  /*2660*/  UIADD3 UR4, UPT, UPT, UR42, 0x24020, URZ ;  /* 0x000240202a047890 */ /* 0x008fc6000fffe0ff */
[----:B------:R-:W-:Y:S01]  /*2670*/  ISETP.LT.U32.AND P0, PT, R36, 0x20, P0 ;  /* 0x000000202400780c */ /* 0x000fe20000701070 */
[----:B------:R-:W-:-:S12]  /*2680*/  UMOV UR5, URZ ;  /* 0x000000ff00057c82 */ /* 0x000fd80008000000 */
[----:B------:R-:W-:Y:S01]  /*2690*/  VOTEU.ANY UP0, P0 ;  /* 0x0000000000ff7886 */ /* 0x000fe20000000100 */
[----:B------:R-:W-:-:S04]  /*26a0*/  VOTEU.ANY UP1, P0 ;  /* 0x0000000000ff7886 */ /* 0x000fc80000020100 */
[----:B------:R-:W-:Y:S02]  /*26b0*/  @UP0 UMOV UR4, UR4 ;  /* 0x0000000400040c82 */ /* 0x000fe40008000000 */
[----:B------:R3:W-:Y:S01]  /*26c0*/  @UP1 UTCBAR [UR4], URZ ;  /* 0x000000ff040013e9 */ /* 0x0007e200080000ff */
[----:B------:R-:W-:Y:S06]  /*26d0*/  BAR.SYNC.DEFER_BLOCKING 0x0 ;  /* 0x0000000000007b1d */ /* 0x000fec0000010000 */
[----:B------:R-:W4:Y:S02]  /*26e0*/  SYNCS.PHASECHK.TRANS64.TRYWAIT P0, [UR42+0x24020], R3 ;  /* 0x02402003ff0075a7 */ /* 0x000f24000800112a */
[----:B---34-:R-:W-:Y:S05]  /*26f0*/  @!P0 BRA `(.L_x_63) ;  /* 0x0000000800008947 */ /* 0x018fea0003800000 */
.L_x_77:
[----:B------:R-:W-:Y:S02]  /*2700*/  UIADD3 UR13, UPT, UPT, UR13, 0x1, URZ ;  /* 0x000000010d0d7890 */ /* 0x000fe4000fffe0ff */
[----:B------:R-:W-:Y:S02]  /*2710*/  UIADD3 UR35, UPT, UPT, UR35, 0x80, URZ ;  /* 0x0000008023237890 */ /* 0x000fe4000fffe0ff */
[----:B------:R-:W-:-:S04]  /*2720*/  UISETP.NE.U32.AND UP0, UPT, UR13, 0x3, UPT ;  /* 0x000000030d00788c */ /* 0x000fc8000bf05070 */
[----:B------:R-:W-:Y:S02]  /*2730*/  USEL UR13, UR13, URZ, UP0 ;  /* 0x000000ff0d0d7287 */ /* 0x000fe40008000000 */
[----:B------:R-:W-:Y:S02]  /*2740*/  USEL UR4, URZ, 0x1, UP0 ;  /* 0x00000001ff047887 */ /* 0x000fe40008000000 */
[----:B--2---:R-:W-:-:S04]  /*2750*/  UISETP.GE.AND UP0, UPT, UR35, UR34, UPT ;  /* 0x000000222300728c */ /* 0x004fc8000bf06270 */
[----:B------:R-:W-:-:S05]  /*2760*/  LOP3.LUT R2, R2, UR4, RZ, 0x3c, !PT ;  /* 0x0000000402027c12 */ /* 0x000fca000f8e3cff */
[----:B------:R-:W-:Y:S05]  /*2770*/  BRA.U !UP0, `(.L_x_64) ;  /* 0xfffffff908387547 */ /* 0x000fea000b83ffff */
.L_x_57:
[----:B---34-:R-:W-:Y:S06]  /*2780*/  BAR.SYNC.DEFER_BLOCKING 0x0 ;  /* 0x0000000000007b1d */ /* 0x018fec0000010000 */
[----:B------:R-:W-:Y:S04]  /*2790*/  BSSY.RECONVERGENT B5, `(.L_x_65) ;  /* 0x0000004000057945 */ /* 0x000fe80003800200 */
[----:B------:R-:W-:Y:S05]  /*27a0*/  @P3 BRA `(.L_x_66) ;  /* 0x0000000000083947 */ /* 0x000fea0003800000 */
[----:B------:R-:W2:Y:S02]  /*27b0*/  SYNCS.CCTL.IV [UR8+0x24000] ;  /* 0x02400000ff0079b1 */ /* 0x000ea40008000008 */
[----:B--2---:R-:W2:Y:S02]  /*27c0*/  SYNCS.CCTL.IV [UR8+0x24020] ;  /* 0x02402000ff0079b1 */ /* 0x004ea40008000008 */
.L_x_66:
[----:B------:R-:W-:Y:S05]  /*27d0*/  BSYNC.RECONVERGENT B5 ;  /* 0x0000000000057941 */ /* 0x000fea0003800200 */
.L_x_65:
[----:B--2---:R-:W-:Y:S06]  /*27e0*/  BAR.SYNC.DEFER_BLOCKING 0x0 ;  /* 0x0000000000007b1d */ /* 0x004fec0000010000 */
[----:B------:R-:W-:Y:S04]  /*27f0*/  BSSY.RECONVERGENT B5, `(.L_x_67) ;  /* 0x0000004000057945 */ /* 0x000fe80003800200 */
[----:B------:R-:W-:Y:S05]  /*2800*/  @P3 BRA `(.L_x_68) ;  /* 0x0000000000083947 */ /* 0x000fea0003800000 */
[----:B------:R-:W2:Y:S02]  /*2810*/  SYNCS.CCTL.IV [UR8+0x24008] ;  /* 0x02400800ff0079b1 */ /* 0x000ea40008000008 */
[----:B--2---:R-:W2:Y:S02]  /*2820*/  SYNCS.CCTL.IV [UR8+0x24028] ;  /* 0x02402800ff0079b1 */ /* 0x004ea40008000008 */
.L_x_68:
[----:B------:R-:W-:Y:S05]  /*2830*/  BSYNC.RECONVERGENT B5 ;  /* 0x0000000000057941 */ /* 0x000fea0003800200 */
.L_x_67:
[----:B--2---:R-:W-:Y:S06]  /*2840*/  BAR.SYNC.DEFER_BLOCKING 0x0 ;  /* 0x0000000000007b1d */ /* 0x004fec0000010000 */
[----:B------:R-:W-:Y:S04]  /*2850*/  BSSY.RECONVERGENT B5, `(.L_x_69) ;  /* 0x0000004000057945 */ /* 0x000fe80003800200 */
[----:B------:R-:W-:Y:S05]  /*2860*/  @P3 BRA `(.L_x_70) ;  /* 0x0000000000083947 */ /* 0x000fea0003800000 */
[----:B------:R-:W2:Y:S02]  /*2870*/  SYNCS.CCTL.IV [UR8+0x24010] ;  /* 0x02401000ff0079b1 */ /* 0x000ea40008000008 */
[----:B--2---:R-:W2:Y:S02]  /*2880*/  SYNCS.CCTL.IV [UR8+0x24030] ;  /* 0x02403000ff0079b1 */ /* 0x004ea40008000008 */
.L_x_70:
[----:B------:R-:W-:Y:S05]  /*2890*/  BSYNC.RECONVERGENT B5 ;  /* 0x0000000000057941 */ /* 0x000fea0003800200 */
.L_x_69:
[----:B------:R-:W-:Y:S01]  /*28a0*/  USHF.L.U32 UR4, UR9, 0x15, URZ ;  /* 0x0000001509047899 */ /* 0x000fe200080006ff */
[C---:B------:R-:W-:Y:S01]  /*28b0*/  IMAD.SHL.U32 R2, R0.reuse, 0x10, RZ ;  /* 0x0000001000027824 */ /* 0x040fe200078e00ff */
[----:B------:R-:W-:Y:S01]  /*28c0*/  USHF.L.U32 UR9, UR9, 0x3, URZ ;  /* 0x0000000309097899 */ /* 0x000fe200080006ff */
[----:B------:R-:W-:Y:S01]  /*28d0*/  SHF.R.U32.HI R3, RZ, 0x1, R0 ;  /* 0x00000001ff037819 */ /* 0x000fe20000011600 */
[----:B------:R-:W-:Y:S01]  /*28e0*/  ULOP3.LUT UR4, UR4, 0x600000, URZ, 0xc0, !UPT ;  /* 0x0060000004047892 */ /* 0x000fe2000f8ec0ff */
[----:B------:R-:W-:Y:S01]  /*28f0*/  IMAD.SHL.U32 R0, R0, 0x80, RZ ;  /* 0x0000008000007824 */ /* 0x000fe200078e00ff */
[----:B------:R-:W-:Y:S01]  /*2900*/  ULOP3.LUT UR9, UR9, 0x20, URZ, 0xc0, !UPT ;  /* 0x0000002009097892 */ /* 0x000fe2000f8ec0ff */
[----:B------:R-:W-:Y:S02]  /*2910*/  LOP3.LUT R2, R2, 0x70, RZ, 0xc0, !PT ;  /* 0x0000007002027812 */ /* 0x000fe400078ec0ff */
[----:B------:R-:W-:Y:S01]  /*2920*/  ELECT P0, URZ, PT ;  /* 0x0000000000ff782f */ /* 0x000fe20003800000 */
[----:B------:R-:W-:Y:S01]  /*2930*/  UIADD3 UR4, UPT, UPT, UR9, UR4, UR12 ;  /* 0x0000000409047290 */ /* 0x000fe2000fffe00c */
[----:B------:R-:W-:Y:S01]  /*2940*/  LOP3.LUT R3, R2, 0x40, R3, 0x78, !PT ;  /* 0x0000004002037812 */ /* 0x000fe200078e7803 */
[----:B------:R-:W-:Y:S01]  /*2950*/  UMOV UR10, UR23 ;  /* 0x00000017000a7c82 */ /* 0x000fe20008000000 */
[----:B------:R-:W-:Y:S01]  /*2960*/  ISETP.LT.U32.AND P0, PT, R36, 0x20, P0 ;  /* 0x000000202400780c */ /* 0x000fe20000701070 */
[----:B------:R-:W-:Y:S01]  /*2970*/  UMOV UR9, UR7 ;  /* 0x0000000700097c82 */ /* 0x000fe20008000000 */
[----:B------:R-:W-:-:S04]  /*2980*/  LOP3.LUT R0, R3, 0x3f80, R0, 0xf8, !PT ;  /* 0x00003f8003007812 */ /* 0x000fc800078ef800 */
[----:B-----5:R-:W3:Y:S01]  /*2990*/  LDTM.x32 R4, tmem[UR4] ;  /* 0x00000004000479ee */ /* 0x020ee200082c0000 */
[C---:B------:R-:W-:Y:S01]  /*29a0*/  LOP3.LUT R2, R0.reuse, 0x10, RZ, 0x3c, !PT ;  /* 0x0000001000027812 */ /* 0x040fe200078e3cff */
[----:B------:R-:W-:Y:S01]  /*29b0*/  NOP ;  /* 0x0000000000007918 */ /* 0x000fe20000000000 */
[----:B------:R-:W-:-:S04]  /*29c0*/  LOP3.LUT R3, R0, 0x20, RZ, 0x3c, !PT ;  /* 0x0000002000037812 */ /* 0x000fc800078e3cff */
[----:B---3--:R-:W-:Y:S01]  /*29d0*/  VOTEU.ANY UP1, P0 ;  /* 0x0000000000ff7886 */ /* 0x008fe20000020100 */
[----:B------:R-:W-:Y:S01]  /*29e0*/  VOTEU.ANY UP0, P0 ;  /* 0x0000000000ff7886 */ /* 0x000fe20000000100 */
[----:B------:R-:W-:Y:S02]  /*29f0*/  F2FP.F16.F32.PACK_AB R4, R5, R4 ;  /* 0x000000040504723e */ /* 0x000fe400000000ff */
[----:B------:R-:W-:Y:S02]  /*2a00*/  F2FP.F16.F32.PACK_AB R5, R7, R6 ;  /* 0x000000060705723e */ /* 0x000fe400000000ff */
[----:B------:R-:W-:Y:S02]  /*2a10*/  F2FP.F16.F32.PACK_AB R12, R13, R12 ;  /* 0x0000000c0d0c723e */ /* 0x000fe400000000ff */
[----:B------:R-:W-:Y:S02]  /*2a20*/  F2FP.F16.F32.PACK_AB R6, R9, R8 ;  /* 0x000000080906723e */ /* 0x000fe400000000ff */
[----:B------:R-:W-:-:S02]  /*2a30*/  F2FP.F16.F32.PACK_AB R7, R11, R10 ;  /* 0x0000000a0b07723e */ /* 0x000fc400000000ff */
[----:B------:R-:W-:Y:S02]  /*2a40*/  F2FP.F16.F32.PACK_AB R13, R15, R14 ;  /* 0x0000000e0f0d723e */ /* 0x000fe400000000ff */
[----:B------:R-:W-:Y:S01]  /*2a50*/  F2FP.F16.F32.PACK_AB R20, R21, R20 ;  /* 0x000000141514723e */ /* 0x000fe200000000ff */
[----:B--2---:R2:W-:Y:S01]  /*2a60*/  STS.128 [R0+UR8], R4 ;  /* 0x0000000400007988 */ /* 0x0045e20008000c08 */
[----:B------:R-:W-:Y:S02]  /*2a70*/  F2FP.F16.F32.PACK_AB R14, R17, R16 ;  /* 0x00000010110e723e */ /* 0x000fe400000000ff */
[----:B------:R-:W-:Y:S02]  /*2a80*/  F2FP.F16.F32.PACK_AB R15, R19, R18 ;  /* 0x00000012130f723e */ /* 0x000fe400000000ff */
[----:B------:R-:W-:Y:S02]  /*2a90*/  F2FP.F16.F32.PACK_AB R21, R23, R22 ;  /* 0x000000161715723e */ /* 0x000fe400000000ff */
[----:B------:R-:W-:Y:S01]  /*2aa0*/  F2FP.F16.F32.PACK_AB R28, R29, R28 ;  /* 0x0000001c1d1c723e */ /* 0x000fe200000000ff */
[----:B------:R2:W-:Y:S01]  /*2ab0*/  STS.128 [R2+UR8], R12 ;  /* 0x0000000c02007988 */ /* 0x0005e20008000c08 */
[----:B------:R-:W-:-:S02]  /*2ac0*/  F2FP.F16.F32.PACK_AB R22, R25, R24 ;  /* 0x000000181916723e */ /* 0x000fc400000000ff */
[----:B------:R-:W-:Y:S02]  /*2ad0*/  F2FP.F16.F32.PACK_AB R23, R27, R26 ;  /* 0x0000001a1b17723e */ /* 0x000fe400000000ff */
[----:B------:R-:W-:Y:S02]  /*2ae0*/  F2FP.F16.F32.PACK_AB R29, R31, R30 ;  /* 0x0000001e1f1d723e */ /* 0x000fe400000000ff */
[----:B------:R-:W-:Y:S01]  /*2af0*/  F2FP.F16.F32.PACK_AB R30, R33, R32 ;  /* 0x00000020211e723e */ /* 0x000fe200000000ff */
[----:B------:R2:W-:Y:S01]  /*2b00*/  STS.128 [R3+UR8], R20 ;  /* 0x0000001403007988 */ /* 0x0005e20008000c08 */
[----:B------:R-:W-:Y:S02]  /*2b10*/  F2FP.F16.F32.PACK_AB R31, R35, R34 ;  /* 0x00000022231f723e */ /* 0x000fe400000000ff */
[----:B------:R-:W-:-:S05]  /*2b20*/  LOP3.LUT R8, R0, 0x30, RZ, 0x3c, !PT ;  /* 0x0000003000087812 */ /* 0x000fca00078e3cff */
[----:B------:R2:W-:Y:S01]  /*2b30*/  STS.128 [R8+UR8], R28 ;  /* 0x0000001c08007988 */ /* 0x0005e20008000c08 */
[----:B------:R3:W-:Y:S06]  /*2b40*/  MEMBAR.ALL.CTA ;  /* 0x0000000000007992 */ /* 0x0007ec0000008000 */
[----:B---3--:R-:W3:Y:S02]  /*2b50*/  FENCE.VIEW.ASYNC.S ;  /* 0x00000000000073c6 */ /* 0x008ee40000000000 */
[----:B---3--:R-:W-:Y:S06]  /*2b60*/  BAR.SYNC.DEFER_BLOCKING 0x0 ;  /* 0x0000000000007b1d */ /* 0x008fec0000010000 */
[----:B------:R2:W-:Y:S01]  /*2b70*/  @UP1 UTMASTG.2D [UR8], [UR14] ;  /* 0x000000080e0013b5 */ /* 0x0005e20008008000 */
[----:B------:R0:W-:Y:S01]  /*2b80*/  UTMACMDFLUSH ;  /* 0x00000000000079b7 */ /* 0x0001e20000000000 */
[----:B------:R-:W-:-:S04]  /*2b90*/  DEPBAR.LE SB0, 0x0 ;  /* 0x000080000000791a */ /* 0x000fc80000000000 */
[----:B------:R-:W-:Y:S08]  /*2ba0*/  BAR.SYNC.DEFER_BLOCKING 0x0 ;  /* 0x0000000000007b1d */ /* 0x000ff00000010000 */
[----:B------:R-:W-:Y:S06]  /*2bb0*/  BAR.SYNC.DEFER_BLOCKING 0x0 ;  /* 0x0000000000007b1d */ /* 0x000fec0000010000 */
[----:B--2---:R-:W-:Y:S05]  /*2bc0*/  @P2 BRA `(.L_x_71) ;  /* 0x0000000000a02947 */ /* 0x004fea0003800000 */
[----:B------:R-:W2:Y:S01]  /*2bd0*/  S2UR UR5, SR_CgaCtaId ;  /* 0x00000000000579c3 */ /* 0x000ea20000008800 */
[----:B------:R-:W-:Y:S01]  /*2be0*/  NOP ;  /* 0x0000000000007918 */ /* 0x000fe20000000000 */
[----:B------:R-:W-:Y:S01]  /*2bf0*/  UMOV UR4, 0x50 ;  /* 0x0000005000047882 */ /* 0x000fe20000000000 */
[----:B------:R-:W-:Y:S02]  /*2c00*/  IMAD.U32 R0, RZ, RZ, UR12 ;  /* 0x0000000cff007e24 */ /* 0x000fe4000f8e00ff */
[----:B------:R-:W-:Y:S02]  /*2c10*/  IMAD.MOV.U32 R3, RZ, RZ, 0x3 ;  /* 0x00000003ff037424 */ /* 0x000fe400078e00ff */
[----:B------:R-:W-:Y:S01]  /*2c20*/  IMAD.MOV.U32 R7, RZ, RZ, 0x1 ;  /* 0x00000001ff077424 */ /* 0x000fe200078e00ff */
[----:B------:R-:W-:-:S04]  /*2c30*/  LOP3.LUT R0, R0, 0xffff, RZ, 0xc0, !PT ;  /* 0x0000ffff00007812 */ /* 0x000fc800078ec0ff */
[----:B------:R-:W-:-:S05]  /*2c40*/  SHF.R.U32.HI R0, RZ, 0x5, R0 ;  /* 0x00000005ff007819 */ /* 0x000fca0000011600 */
[----:B------:R-:W-:Y:S01]  /*2c50*/  VIADD R2, R0, 0x10 ;  /* 0x0000001000027836 */ /* 0x000fe20000000000 */
[----:B------:R-:W-:Y:S01]  /*2c60*/  SHF.L.U32 R0, R3, R0, RZ ;  /* 0x0000000003007219 */ /* 0x000fe200000006ff */
[----:B--2---:R-:W-:-:S03]  /*2c70*/  ULEA UR6, UR5, UR4, 0x18 ;  /* 0x0000000405067291 */ /* 0x004fc6000f8ec0ff */
[----:B------:R-:W-:-:S04]  /*2c80*/  SHF.L.U32 R3, R7, R2, RZ ;  /* 0x0000000207037219 */ /* 0x000fc800000006ff */
[----:B------:R-:W-:Y:S02]  /*2c90*/  LOP3.LUT R0, R3, R0, RZ, 0xfc, !PT ;  /* 0x0000000003007212 */ /* 0x000fe400078efcff */
[----:B------:R-:W2:Y:S02]  /*2ca0*/  LDS R5, [UR6] ;  /* 0x00000006ff057984 */ /* 0x000ea40008000800 */
[C---:B------:R-:W-:Y:S02]  /*2cb0*/  LOP3.LUT R2, R0.reuse, 0xffff, RZ, 0xc0, !PT ;  /* 0x0000ffff00027812 */ /* 0x040fe400078ec0ff */
[----:B--2---:R-:W-:-:S04]  /*2cc0*/  LOP3.LUT R3, R0, 0xffff, R5, 0x80, !PT ;  /* 0x0000ffff00037812 */ /* 0x004fc800078e8005 */
[----:B------:R-:W-:-:S13]  /*2cd0*/  ISETP.NE.AND P0, PT, R3, R2, PT ;  /* 0x000000020300720c */ /* 0x000fda0003f05270 */
[----:B------:R-:W-:Y:S05]  /*2ce0*/  @P0 BRA `(.L_x_72) ;  /* 0x0000000000500947 */ /* 0x000fea0003800000 */
[----:B------:R-:W-:Y:S02]  /*2cf0*/  SHF.R.U32.HI R5, RZ, 0x10, R5 ;  /* 0x00000010ff057819 */ /* 0x000fe40000011605 */
[----:B------:R-:W-:-:S04]  /*2d00*/  SHF.R.U32.HI R2, RZ, 0x10, R0 ;  /* 0x00000010ff027819 */ /* 0x000fc80000011600 */
[----:B------:R-:W-:-:S04]  /*2d10*/  LOP3.LUT R5, R5, R2, RZ, 0xc0, !PT ;  /* 0x0000000205057212 */ /* 0x000fc800078ec0ff */
[----:B------:R-:W-:-:S13]  /*2d20*/  ISETP.NE.AND P0, PT, R5, R2, PT ;  /* 0x000000020500720c */ /* 0x000fda0003f05270 */
[----:B------:R-:W-:Y:S05]  /*2d30*/  @P0 BRA `(.L_x_73) ;  /* 0x0000000000300947 */ /* 0x000fea0003800000 */
[----:B------:R-:W-:Y:S01]  /*2d40*/  R2UR UR4, R0 ;  /* 0x00000000000472ca */ /* 0x000fe200000e0000 */
[----:B------:R-:W-:Y:S01]  /*2d50*/  VOTEU.ANY UR5, UPT, PT ;  /* 0x0000000000057886 */ /* 0x000fe200038e0100 */
[----:B------:R-:W2:Y:S01]  /*2d60*/  S2R R0, SR_LANEID ;  /* 0x0000000000007919 */ /* 0x000ea20000000000 */
[----:B------:R-:W-:-:S10]  /*2d70*/  UFLO.U32 UR5, UR5 ;  /* 0x00000005000572bd */ /* 0x000fd400080e0000 */
[----:B------:R-:W-:-:S06]  /*2d80*/  ULOP3.LUT UR4, URZ, UR4, URZ, 0x33, !UPT ;  /* 0x00000004ff047292 */ /* 0x000fcc000f8e33ff */
[----:B------:R-:W-:-:S04]  /*2d90*/  IMAD.U32 R2, RZ, RZ, UR4 ;  /* 0x00000004ff027e24 */ /* 0x000fc8000f8e00ff */
[----:B------:R-:W3:Y:S02]  /*2da0*/  REDUX UR7, R2 ;  /* 0x00000000020773c4 */ /* 0x000ee40000000000 */
[----:B------:R4:W-:Y:S01]  /*2db0*/  UTCATOMSWS.AND URZ, UR4 ;  /* 0x0000000400ff79e3 */ /* 0x0009e20008000000 */
[----:B--2---:R-:W-:Y:S01]  /*2dc0*/  ISETP.EQ.U32.AND P0, PT, R0, UR5, PT ;  /* 0x0000000500007c0c */ /* 0x004fe2000bf02070 */
[----:B---3--:R-:W-:-:S12]  /*2dd0*/  IMAD.U32 R0, RZ, RZ, UR7 ;  /* 0x00000007ff007e24 */ /* 0x008fd8000f8e00ff */
[----:B------:R4:W-:Y:S01]  /*2de0*/  @P0 ATOMS.AND RZ, [UR6], R0 ;  /* 0x00000000ffff098c */ /* 0x0009e2000a800006 */
[----:B------:R-:W-:Y:S05]  /*2df0*/  BRA `(.L_x_71) ;  /* 0x0000000000147947 */ /* 0x000fea0003800000 */
.L_x_73:
[----:B------:R-:W-:-:S07]  /*2e00*/  MOV R2, 0x2e20 ;  /* 0x00002e2000027802 */ /* 0x000fce0000000f00 */
[----:B-1----:R-:W-:Y:S05]  /*2e10*/  CALL.REL.NOINC `($__internal_0_$__cuda_sm10x_tcgen05_guardrail_trap_col_being_dealloced_not_returned_by_alloc) ;  /* 0x0000000000447944 */ /* 0x002fea0003c00000 */
[----:B------:R-:W-:Y:S05]  /*2e20*/  BRA `(.L_x_71) ;  /* 0x0000000000087947 */ /* 0x000fea0003800000 */
.L_x_72:
[----:B------:R-:W-:-:S07]  /*2e30*/  MOV R2, 0x2e50 ;  /* 0x00002e5000027802 */ /* 0x000fce0000000f00 */
[----:B-1----:R-:W-:Y:S05]  /*2e40*/  CALL.REL.NOINC `($__internal_2_$__cuda_sm10x_tcgen05_guardrail_trap_unallocated_columns_being_dealloced) ;  /* 0x0000000000507944 */ /* 0x002fea0003c00000 */
.L_x_71:
[----:B------:R-:W-:Y:S01]  /*2e50*/  NOP ;  /* 0x0000000000007918 */ /* 0x000fe20000000000 */
[----:B----4-:R-:W-:Y:S05]  /*2e60*/  EXIT ;  /* 0x000000000000794d */ /* 0x010fea0003800000 */
.L_x_58:
[----:B------:R-:W2:Y:S02]  /*2e70*/  SYNCS.PHASECHK.TRANS64.TRYWAIT P0, [UR8+0x24000], RZ ;  /* 0x024000ffff0075a7 */ /* 0x000ea40008001108 */
[----:B--2---:R-:W-:Y:S05]  /*2e80*/  @!P0 BRA `(.L_x_58) ;  /* 0xfffffffc00f88947 */ /* 0x004fea000383ffff */
[----:B------:R-:W-:Y:S05]  /*2e90*/  BRA `(.L_x_74) ;  /* 0xffffffec00607947 */ /* 0x000fea000383ffff */
.L_x_60:
[----:B------:R-:W2:Y:S02]  /*2ea0*/  SYNCS.PHASECHK.TRANS64.TRYWAIT P1, [UR8+0x24020], RZ ;  /* 0x024020ffff0075a7 */ /* 0x000ea40008021108 */
[----:B--2---:R-:W-:Y:S05]  /*2eb0*/  @!P1 BRA `(.L_x_60) ;  /* 0xfffffffc00f89947 */ /* 0x004fea000383ffff */
[----:B------:R-:W-:Y:S05]  /*2ec0*/  BRA `(.L_x_75) ;  /* 0xfffffff000507947 */ /* 0x000fea000383ffff */
.L_x_61:
[----:B------:R-:W3:Y:S02]  /*2ed0*/  SYNCS.PHASECHK.TRANS64.TRYWAIT P0, [UR42+0x24000], R3 ;  /* 0x02400003ff0075a7 */ /* 0x000ee4000800112a */
[----:B---3--:R-:W-:Y:S05]  /*2ee0*/  @!P0 BRA `(.L_x_61) ;  /* 0xfffffffc00f88947 */ /* 0x008fea000383ffff */
[----:B------:R-:W-:Y:S05]  /*2ef0*/  BRA `(.L_x_76) ;  /* 0xfffffff000dc7947 */ /* 0x000fea000383ffff */
.L_x_63:
[----:B------:R-:W3:Y:S02]  /*2f00*/  SYNCS.PHASECHK.TRANS64.TRYWAIT P0, [UR42+0x24020], R3 ;  /* 0x02402003ff0075a7 */ /* 0x000ee4000800112a */
[----:B---3--:R-:W-:Y:S05]  /*2f10*/  @!P0 BRA `(.L_x_63) ;  /* 0xfffffffc00f88947 */ /* 0x008fea000383ffff */
[----:B------:R-:W-:Y:S05]  /*2f20*/  BRA `(.L_x_77) ;  /* 0xfffffff400f47947 */ /* 0x000fea000383ffff */
        .weak           $__internal_0_$__cuda_sm10x_tcgen05_guardrail_trap_col_being_dealloced_not_returned_by_alloc
        .type           $__internal_0_$__cuda_sm10x_tcgen05_guardrail_trap_col_being_dealloced_not_returned_by_alloc,@function
        .size           $__internal_0_$__cuda_sm10x_tcgen05_guardrail_trap_col_being_dealloced_not_returned_by_alloc,($__internal_1_$__cuda_sm10x_tcgen05_guardrail_trap_phase_invalid_during_alloc - $__internal_0_$__cuda_sm10x_tcgen05_guardrail_trap_col_being_dealloced_not_returned_by_alloc)
$__internal_0_$__cuda_sm10x_tcgen05_guardrail_trap_col_being_dealloced_not_returned_by_alloc:
[----:B------:R-:W-:Y:S05]  /*2f30*/  BPT.TRAP 0x1 ;  /* 0x000000040000795c */ /* 0x000fea0000300000 */
[----:B------:R-:W-:-:S04]  /*2f40*/  IMAD.MOV.U32 R3, RZ, RZ, 0x0 ;  /* 0x00000000ff037424 */ /* 0x000fc800078e00ff */
[----:B------:R-:W-:Y:S05]  /*2f50*/  RET.REL.NODEC R2 `(gluon_tcgen05) ;  /* 0xffffffd002287950 */ /* 0x000fea0003c3ffff */
        .weak           $__internal_1_$__cuda_sm10x_tcgen05_guardrail_trap_phase_invalid_during_alloc
        .type           $__internal_1_$__cuda_sm10x_tcgen05_guardrail_trap_phase_invalid_during_alloc,@function
        .size           $__internal_1_$__cuda_sm10x_tcgen05_guardrail_trap_phase_invalid_during_alloc,($__internal_2_$__cuda_sm10x_tcgen05_guardrail_trap_unallocated_columns_being_dealloced - $__internal_1_$__cuda_sm10x_tcgen05_guardrail_trap_phase_invalid_during_alloc)
$__internal_1_$__cuda_sm10x_tcgen05_guardrail_trap_phase_invalid_during_alloc:
[----:B------:R-:W-:Y:S05]  /*2f60*/  BPT.TRAP 0x1 ;  /* 0x000000040000795c */ /* 0x000fea0000300000 */
[----:B------:R-:W-:-:S04]  /*2f70*/  IMAD.MOV.U32 R3, RZ, RZ, 0x0 ;  /* 0x00000000ff037424 */ /* 0x000fc800078e00ff */
[----:B------:R-:W-:Y:S05]  /*2f80*/  RET.REL.NODEC R2 `(gluon_tcgen05) ;  /* 0xffffffd0021c7950 */ /* 0x000fea0003c3ffff */
        .weak           $__internal_2_$__cuda_sm10x_tcgen05_guardrail_trap_unallocated_columns_being_dealloced
        .type           $__internal_2_$__cuda_sm10x_tcgen05_guardrail_trap_unallocated_columns_being_dealloced,@function
        .size           $__internal_2_$__cuda_sm10x_tcgen05_guardrail_trap_unallocated_columns_being_dealloced,(.L_x_81 - $__internal_2_$__cuda_sm10x_tcgen05_guardrail_trap_unallocated_columns_being_dealloced)
$__internal_2_$__cuda_sm10x_tcgen05_guardrail_trap_unallocated_columns_being_dealloced:
[----:B------:R-:W-:Y:S05]  /*2f90*/  BPT.TRAP 0x1 ;  /* 0x000000040000795c */ /* 0x000fea0000300000 */
[----:B------:R-:W-:-:S04]  /*2fa0*/  IMAD.MOV.U32 R3, RZ, RZ, 0x0 ;  /* 0x00000000ff037424 */ /* 0x000fc800078e00ff */
[----:B------:R-:W-:Y:S05]  /*2fb0*/  RET.REL.NODEC R2 `(gluon_tcgen05) ;  /* 0xffffffd002107950 */ /* 0x000fea0003c3ffff */
.L_x_78:
[----:B------:R-:W-:-:S00]  /*2fc0*/  BRA `(.L_x_78) ;  /* 0xfffffffc00fc7947 */ /* 0x000fc0000383ffff */
[----:B------:R-:W-:-:S00]  /*2fd0*/  NOP ;  /* 0x0000000000007918 */ /* 0x000fc00000000000 */
        /* <DEDUP_REMOVED lines=10> */
.L_x_81:


//--------------------- .nv.shared.gluon_tcgen05  --------------------------
	.section	.nv.shared.gluon_tcgen05,"aw",@nobits
	.sectionflags	@""
	.align	16
	.zero		1024


//--------------------- .nv.shared.reserved.0     --------------------------
	.section	.nv.shared.reserved.0,"aw",@nobits
	.align	8
	.weak		__nv_reservedSMEM_offset_0_alias
	.size		__nv_reservedSMEM_offset_0_alias, 0, 64
	.other		__nv_reservedSMEM_offset_0_alias,@"STO_CUDA_RESERVED_SHARED STV_DEFAULT"
__nv_reservedSMEM_offset_0_alias:
	.zero		0
.nv.shared.reserved.0:
	.zero		64
	.weak		__nv_reservedSMEM_allocation_phase
	.type		__nv_reservedSMEM_allocation_phase,@object
	.size		__nv_reservedSMEM_allocation_phase,(.L_0 - __nv_reservedSMEM_allocation_phase)
__nv_reservedSMEM_allocation_phase:
	.zero		1
.L_0:
	.zero		7
	.weak		__nv_reservedSMEM_devtool_atexit_pc
	.type		__nv_reservedSMEM_devtool_atexit_pc,@object
	.size		__nv_reservedSMEM_devtool_atexit_pc,(__nv_reservedSMEM_allocation_mask - __nv_reservedSMEM_devtool_atexit_pc)
__nv_reservedSMEM_devtool_atexit_pc:
	.zero		8
	.weak		__nv_reservedSMEM_allocation_mask
	.type		__nv_reservedSMEM_allocation_mask,@object
	.size		__nv_reservedSMEM_allocation_mask,(.L_2 - __nv_reservedSMEM_allocation_mask)
__nv_reservedSMEM_allocation_mask:
	.zero		4
.L_2:


//--------------------- .nv.constant0.gluon_tcgen05 --------------------------
	.section	.nv.constant0.gluon_tcgen05,"a",@progbits
	.sectionflags	@""
	.align	4
.nv.constant0.gluon_tcgen05:
	.zero		976


//--------------------- SYMBOLS --------------------------

	.type		.nv.reservedSmem.offset0,@object
	.size		.nv.reservedSmem.offset0,0x4
	.type		.nv.reservedSmem.cap,@object
	.size		.nv.reservedSmem.cap,0x4
